	.target	sm_90a

	.elftype	@"ET_EXEC"


//--------------------- .note.nv.tkinfo           --------------------------
	.section	.note.nv.tkinfo,"",@"SHT_NOTE"
	.sectionflags	@"SHF_NOTE_NV_TKINFO"
	.tkinfo
        /*0018*/ 	.word	0x00000002
        /*0030*/ 	.string	""
        /*0030*/ 	.string	"ptxas"
        /*0030*/ 	.string	"Cuda compilation tools, release 13.0, V13.0.88"
        /*0030*/ 	.string	"Build cuda_13.0.r13.0/compiler.36424714_0"
        /*0030*/ 	.string	"-arch sm_90a -m 64 "



//--------------------- .note.nv.cuinfo           --------------------------
	.section	.note.nv.cuinfo,"",@"SHT_NOTE"
	.sectionflags	@"SHF_NOTE_NV_CUINFO"
        /*0018*/ 	.short	0x0002
        /*001a*/ 	.short	0x005a
        /*001c*/ 	.short	0x0082
	.zero		2


//--------------------- .nv.info                  --------------------------
	.section	.nv.info,"",@"SHT_CUDA_INFO"
	.align	4


	//----- nvinfo : EIATTR_REGCOUNT
	.align		4
        /*0000*/ 	.byte	0x04, 0x2f
        /*0002*/ 	.short	(.L_15 - .L_14)
	.align		4
.L_14:
        /*0004*/ 	.word	index@(_ZN7cutlass13device_kernelINS_4gemm6kernel13GemmUniversalIN4cute5tupleIJiiiiEEENS1_10collective13CollectiveMmaINS1_34MainloopSm90TmaGmmaWarpSpecializedILi2ENS5_IJNS4_1CILi1EEENSA_ILi2EEESB_EEENS1_35KernelTmaWarpSpecializedCooperativeEEENS5_IJNSA_ILi128EEENSA_ILi256EEESG_EEENS_10bfloat16_tENS5_IJlSB_lEEESJ_SK_NS4_8TiledMMAINS4_8MMA_AtomIJNS4_4SM904GMMA28MMA_64x256x16_F32BF16BF16_SSILNSO_5MajorE0ELSQ_0ELNSO_7ScaleInE1ELSR_1EEEEEENS4_6LayoutINS5_IJSC_SB_SB_EEENS5_IJSB_NSA_ILi0EEESW_EEEEENS5_IJNS4_10UnderscoreESZ_SZ_EEEEENS4_23SM90_TMA_LOAD_MULTICASTENS4_14ComposedLayoutINS4_7SwizzleILi3ELi4ELi3EEENS4_18smem_ptr_flag_bitsILi16EEENSU_INS5_IJNSA_ILi8EEENSA_ILi64EEEEEENS5_IJS19_SB_EEEEEEEvNS4_8identityENS4_13SM90_TMA_LOADES1D_vS1E_EENS_8epilogue10collective6detail29Sm90TmaWarpSpecializedAdapterINS1I_15DefaultEpilogueISJ_SK_SK_NS1H_6thread17LinearCombinationISJ_Li1EffLNS1M_9ScaleType4KindE0ELNS_15FloatRoundStyleE2ESJ_EENS1_15EpilogueDefaultEEEEEvvEEEEvNT_6ParamsE)
        /*0008*/ 	.word	0x000000a8


	//----- nvinfo : EIATTR_FRAME_SIZE
	.align		4
.L_15:
        /*000c*/ 	.byte	0x04, 0x11
        /*000e*/ 	.short	(.L_17 - .L_16)
	.align		4
.L_16:
        /*0010*/ 	.word	index@(_ZN7cutlass13device_kernelINS_4gemm6kernel13GemmUniversalIN4cute5tupleIJiiiiEEENS1_10collective13CollectiveMmaINS1_34MainloopSm90TmaGmmaWarpSpecializedILi2ENS5_IJNS4_1CILi1EEENSA_ILi2EEESB_EEENS1_35KernelTmaWarpSpecializedCooperativeEEENS5_IJNSA_ILi128EEENSA_ILi256EEESG_EEENS_10bfloat16_tENS5_IJlSB_lEEESJ_SK_NS4_8TiledMMAINS4_8MMA_AtomIJNS4_4SM904GMMA28MMA_64x256x16_F32BF16BF16_SSILNSO_5MajorE0ELSQ_0ELNSO_7ScaleInE1ELSR_1EEEEEENS4_6LayoutINS5_IJSC_SB_SB_EEENS5_IJSB_NSA_ILi0EEESW_EEEEENS5_IJNS4_10UnderscoreESZ_SZ_EEEEENS4_23SM90_TMA_LOAD_MULTICASTENS4_14ComposedLayoutINS4_7SwizzleILi3ELi4ELi3EEENS4_18smem_ptr_flag_bitsILi16EEENSU_INS5_IJNSA_ILi8EEENSA_ILi64EEEEEENS5_IJS19_SB_EEEEEEEvNS4_8identityENS4_13SM90_TMA_LOADES1D_vS1E_EENS_8epilogue10collective6detail29Sm90TmaWarpSpecializedAdapterINS1I_15DefaultEpilogueISJ_SK_SK_NS1H_6thread17LinearCombinationISJ_Li1EffLNS1M_9ScaleType4KindE0ELNS_15FloatRoundStyleE2ESJ_EENS1_15EpilogueDefaultEEEEEvvEEEEvNT_6ParamsE)
        /*0014*/ 	.word	0x00000000


	//----- nvinfo : EIATTR_MIN_STACK_SIZE
	.align		4
.L_17:
        /*0018*/ 	.byte	0x04, 0x12
        /*001a*/ 	.short	(.L_19 - .L_18)
	.align		4
.L_18:
        /*001c*/ 	.word	index@(_ZN7cutlass13device_kernelINS_4gemm6kernel13GemmUniversalIN4cute5tupleIJiiiiEEENS1_10collective13CollectiveMmaINS1_34MainloopSm90TmaGmmaWarpSpecializedILi2ENS5_IJNS4_1CILi1EEENSA_ILi2EEESB_EEENS1_35KernelTmaWarpSpecializedCooperativeEEENS5_IJNSA_ILi128EEENSA_ILi256EEESG_EEENS_10bfloat16_tENS5_IJlSB_lEEESJ_SK_NS4_8TiledMMAINS4_8MMA_AtomIJNS4_4SM904GMMA28MMA_64x256x16_F32BF16BF16_SSILNSO_5MajorE0ELSQ_0ELNSO_7ScaleInE1ELSR_1EEEEEENS4_6LayoutINS5_IJSC_SB_SB_EEENS5_IJSB_NSA_ILi0EEESW_EEEEENS5_IJNS4_10UnderscoreESZ_SZ_EEEEENS4_23SM90_TMA_LOAD_MULTICASTENS4_14ComposedLayoutINS4_7SwizzleILi3ELi4ELi3EEENS4_18smem_ptr_flag_bitsILi16EEENSU_INS5_IJNSA_ILi8EEENSA_ILi64EEEEEENS5_IJS19_SB_EEEEEEEvNS4_8identityENS4_13SM90_TMA_LOADES1D_vS1E_EENS_8epilogue10collective6detail29Sm90TmaWarpSpecializedAdapterINS1I_15DefaultEpilogueISJ_SK_SK_NS1H_6thread17LinearCombinationISJ_Li1EffLNS1M_9ScaleType4KindE0ELNS_15FloatRoundStyleE2ESJ_EENS1_15EpilogueDefaultEEEEEvvEEEEvNT_6ParamsE)
        /*0020*/ 	.word	0x00000000
.L_19:


//--------------------- .nv.compat                --------------------------
	.section	.nv.compat,"",@"SHT_CUDA_COMPAT_INFO"
	.align	4
        /*0000*/ 	.byte	0x02, 0x09, 0x01, 0x00, 0x02, 0x02, 0x04, 0x00, 0x02, 0x05, 0x05, 0x00, 0x03, 0x07, 0x01, 0x01
        /*0010*/ 	.byte	0x02, 0x03, 0x01, 0x00, 0x02, 0x06, 0x01, 0x00, 0x04, 0x0b, 0x08, 0x00, 0x00, 0x00, 0x00, 0x00
        /*0020*/ 	.byte	0x00, 0x00, 0x00, 0x00


//--------------------- .nv.info._ZN7cutlass13device_kernelINS_4gemm6kernel13GemmUniversalIN4cute5tupleIJiiiiEEENS1_10collective13CollectiveMmaINS1_34MainloopSm90TmaGmmaWarpSpecializedILi2ENS5_IJNS4_1CILi1EEENSA_ILi2EEESB_EEENS1_35KernelTmaWarpSpecializedCooperativeEEENS5_IJNSA_ILi128EEENSA_ILi256EEESG_EEENS_10bfloat16_tENS5_IJlSB_lEEESJ_SK_NS4_8TiledMMAINS4_8MMA_AtomIJNS4_4SM904GMMA28MMA_64x256x16_F32BF16BF16_SSILNSO_5MajorE0ELSQ_0ELNSO_7ScaleInE1ELSR_1EEEEEENS4_6LayoutINS5_IJSC_SB_SB_EEENS5_IJSB_NSA_ILi0EEESW_EEEEENS5_IJNS4_10UnderscoreESZ_SZ_EEEEENS4_23SM90_TMA_LOAD_MULTICASTENS4_14ComposedLayoutINS4_7SwizzleILi3ELi4ELi3EEENS4_18smem_ptr_flag_bitsILi16EEENSU_INS5_IJNSA_ILi8EEENSA_ILi64EEEEEENS5_IJS19_SB_EEEEEEEvNS4_8identityENS4_13SM90_TMA_LOADES1D_vS1E_EENS_8epilogue10collective6detail29Sm90TmaWarpSpecializedAdapterINS1I_15DefaultEpilogueISJ_SK_SK_NS1H_6thread17LinearCombinationISJ_Li1EffLNS1M_9ScaleType4KindE0ELNS_15FloatRoundStyleE2ESJ_EENS1_15EpilogueDefaultEEEEEvvEEEEvNT_6ParamsE --------------------------
	.section	.nv.info._ZN7cutlass13device_kernelINS_4gemm6kernel13GemmUniversalIN4cute5tupleIJiiiiEEENS1_10collective13CollectiveMmaINS1_34MainloopSm90TmaGmmaWarpSpecializedILi2ENS5_IJNS4_1CILi1EEENSA_ILi2EEESB_EEENS1_35KernelTmaWarpSpecializedCooperativeEEENS5_IJNSA_ILi128EEENSA_ILi256EEESG_EEENS_10bfloat16_tENS5_IJlSB_lEEESJ_SK_NS4_8TiledMMAINS4_8MMA_AtomIJNS4_4SM904GMMA28MMA_64x256x16_F32BF16BF16_SSILNSO_5MajorE0ELSQ_0ELNSO_7ScaleInE1ELSR_1EEEEEENS4_6LayoutINS5_IJSC_SB_SB_EEENS5_IJSB_NSA_ILi0EEESW_EEEEENS5_IJNS4_10UnderscoreESZ_SZ_EEEEENS4_23SM90_TMA_LOAD_MULTICASTENS4_14ComposedLayoutINS4_7SwizzleILi3ELi4ELi3EEENS4_18smem_ptr_flag_bitsILi16EEENSU_INS5_IJNSA_ILi8EEENSA_ILi64EEEEEENS5_IJS19_SB_EEEEEEEvNS4_8identityENS4_13SM90_TMA_LOADES1D_vS1E_EENS_8epilogue10collective6detail29Sm90TmaWarpSpecializedAdapterINS1I_15DefaultEpilogueISJ_SK_SK_NS1H_6thread17LinearCombinationISJ_Li1EffLNS1M_9ScaleType4KindE0ELNS_15FloatRoundStyleE2ESJ_EENS1_15EpilogueDefaultEEEEEvvEEEEvNT_6ParamsE,"",@"SHT_CUDA_INFO"
	.sectionflags	@""
	.align	4


	//----- nvinfo : EIATTR_CUDA_API_VERSION
	.align		4
        /*0000*/ 	.byte	0x04, 0x37
        /*0002*/ 	.short	(.L_21 - .L_20)
.L_20:
        /*0004*/ 	.word	0x00000082


	//----- nvinfo : EIATTR_KPARAM_INFO
	.align		4
.L_21:
        /*0008*/ 	.byte	0x04, 0x17
        /*000a*/ 	.short	(.L_23 - .L_22)
.L_22:
        /*000c*/ 	.word	0x00000000
        /*0010*/ 	.short	0x0000
        /*0012*/ 	.short	0x0070
        /*0014*/ 	.byte	0x00, 0xf0, 0x01, 0x10


	//----- nvinfo : EIATTR_SPARSE_MMA_MASK
	.align		4
.L_23:
        /*0018*/ 	.byte	0x03, 0x50
        /*001a*/ 	.short	0x0000


	//----- nvinfo : EIATTR_MAXREG_COUNT
	.align		4
        /*001c*/ 	.byte	0x03, 0x1b
        /*001e*/ 	.short	0x00a8


	//----- nvinfo : EIATTR_NUM_BARRIERS
	.align		4
        /*0020*/ 	.byte	0x02, 0x4c
        /*0022*/ 	.byte	0x01
	.zero		1


	//----- nvinfo : EIATTR_EXTERNS
	.align		4
        /*0024*/ 	.byte	0x04, 0x0f
        /*0026*/ 	.short	(.L_25 - .L_24)


	//   ....[0]....
	.align		4
.L_24:
        /*0028*/ 	.word	index@(__assertfail)


	//----- nvinfo : EIATTR_MERCURY_ISA_VERSION
	.align		4
.L_25:
        /*002c*/ 	.byte	0x03, 0x5f
        /*002e*/ 	.short	0x0101


	//----- nvinfo : EIATTR_INT_WARP_WIDE_INSTR_OFFSETS
	.align		4
        /*0030*/ 	.byte	0x04, 0x31
        /*0032*/ 	.short	(.L_27 - .L_26)


	//   ....[0]....
.L_26:
        /*0034*/ 	.word	0x000003e0


	//   ....[1]....
        /*0038*/ 	.word	0x00000400


	//   ....[2]....
        /*003c*/ 	.word	0x000005d0


	//   ....[3]....
        /*0040*/ 	.word	0x00002080


	//----- nvinfo : EIATTR_COOP_GROUP_MASK_REGIDS
	.align		4
.L_27:
        /*0044*/ 	.byte	0x04, 0x29
        /*0046*/ 	.short	(.L_29 - .L_28)


	//   ....[0]....
.L_28:
        /*0048*/ 	.word	0xffffffff


	//   ....[1]....
        /*004c*/ 	.word	0xffffffff


	//   ....[2]....
        /*0050*/ 	.word	0xffffffff


	//   ....[3]....
        /*0054*/ 	.word	0xffffffff


	//   ....[4]....
        /*0058*/ 	.word	0xffffffff


	//   ....[5]....
        /*005c*/ 	.word	0xffffffff


	//----- nvinfo : EIATTR_COOP_GROUP_INSTR_OFFSETS
	.align		4
.L_29:
        /*0060*/ 	.byte	0x04, 0x28
        /*0062*/ 	.short	(.L_31 - .L_30)


	//   ....[0]....
.L_30:
        /*0064*/ 	.word	0x00000060


	//   ....[1]....
        /*0068*/ 	.word	0x00000070


	//   ....[2]....
        /*006c*/ 	.word	0x00000130


	//   ....[3]....
        /*0070*/ 	.word	0x00000290


	//   ....[4]....
        /*0074*/ 	.word	0x00000740


	//   ....[5]....
        /*0078*/ 	.word	0x00001190


	//----- nvinfo : EIATTR_REG_RECONFIG
	.align		4
.L_31:
        /*007c*/ 	.byte	0x01, 0x54
	.zero		2


	//----- nvinfo : EIATTR_SYSCALL_OFFSETS
	.align		4
        /*0080*/ 	.byte	0x04, 0x46
        /*0082*/ 	.short	(.L_33 - .L_32)


	//   ....[0]....
.L_32:
        /*0084*/ 	.word	0x00001350


	//----- nvinfo : EIATTR_MBARRIER_INSTR_OFFSETS
	.align		4
.L_33:
        /*0088*/ 	.byte	0x04, 0x39
        /*008a*/ 	.short	(.L_35 - .L_34)


	//   ....[0]....
.L_34:
        /*008c*/ 	.word	0x00000230
        /*0090*/ 	.word	0x000000ff
        /*0094*/ 	.word	0x00000000
        /*0098*/ 	.short	0x0100
        /*009a*/ 	.byte	0x08
	.zero		1


	//   ....[1]....
        /*009c*/ 	.word	0x00000240
        /*00a0*/ 	.word	0x000000ff
        /*00a4*/ 	.word	0x00000010
        /*00a8*/ 	.short	0x0100
        /*00aa*/ 	.byte	0x08
	.zero		1


	//   ....[2]....
        /*00ac*/ 	.word	0x00000250
        /*00b0*/ 	.word	0x000000ff
        /*00b4*/ 	.word	0x00000008
        /*00b8*/ 	.short	0x0100
        /*00ba*/ 	.byte	0x08
	.zero		1


	//   ....[3]....
        /*00bc*/ 	.word	0x00000260
        /*00c0*/ 	.word	0x000000ff
        /*00c4*/ 	.word	0x00000018
        /*00c8*/ 	.short	0x0100
        /*00ca*/ 	.byte	0x08
	.zero		1


	//   ....[4]....
        /*00cc*/ 	.word	0x00000650
        /*00d0*/ 	.word	0x000000ff
        /*00d4*/ 	.word	0x00000030
        /*00d8*/ 	.short	0x0100
        /*00da*/ 	.byte	0x06
	.zero		1


	//   ....[5]....
        /*00dc*/ 	.word	0x000006e0
        /*00e0*/ 	.word	0x000000ff
        /*00e4*/ 	.word	0x00000038
        /*00e8*/ 	.short	0x0100
        /*00ea*/ 	.byte	0x06
	.zero		1


	//   ....[6]....
        /*00ec*/ 	.word	0x00001410
        /*00f0*/ 	.word	0x00000003
        /*00f4*/ 	.word	0x00000000
        /*00f8*/ 	.short	0x010a
        /*00fa*/ 	.byte	0x3f
	.zero		1


	//   ....[7]....
        /*00fc*/ 	.word	0x00001450
        /*0100*/ 	.word	0x00000003
        /*0104*/ 	.word	0x00000000
        /*0108*/ 	.short	0x010a
        /*010a*/ 	.byte	0x3f
	.zero		1


	//   ....[8]....
        /*010c*/ 	.word	0x00001a50
        /*0110*/ 	.word	0x00000005
        /*0114*/ 	.word	0x00000000
        /*0118*/ 	.short	0x010a
        /*011a*/ 	.byte	0x3f
	.zero		1


	//   ....[9]....
        /*011c*/ 	.word	0x00001a90
        /*0120*/ 	.word	0x00000005
        /*0124*/ 	.word	0x00000000
        /*0128*/ 	.short	0x010a
        /*012a*/ 	.byte	0x3f
	.zero		1


	//   ....[10]....
        /*012c*/ 	.word	0x00001f20
        /*0130*/ 	.word	0x00000005
        /*0134*/ 	.word	0x00000000
        /*0138*/ 	.short	0x0101
        /*013a*/ 	.byte	0x3f
	.zero		1


	//   ....[11]....
        /*013c*/ 	.word	0x00002100
        /*0140*/ 	.word	0x00000003
        /*0144*/ 	.word	0x00000000
        /*0148*/ 	.short	0x0101
        /*014a*/ 	.byte	0x3f
	.zero		1


	//   ....[12]....
        /*014c*/ 	.word	0x0000aef0
        /*0150*/ 	.word	0x00000016
        /*0154*/ 	.word	0x00000010
        /*0158*/ 	.short	0x010a
        /*015a*/ 	.byte	0x3f
	.zero		1


	//   ....[13]....
        /*015c*/ 	.word	0x0000b380
        /*0160*/ 	.word	0x00000005
        /*0164*/ 	.word	0x00000038
        /*0168*/ 	.short	0x0101
        /*016a*/ 	.byte	0x3f
	.zero		1


	//   ....[14]....
        /*016c*/ 	.word	0x0000ba90
        /*0170*/ 	.word	0x00000007
        /*0174*/ 	.word	0x00000000
        /*0178*/ 	.short	0x010a
        /*017a*/ 	.byte	0x3f
	.zero		1


	//   ....[15]....
        /*017c*/ 	.word	0x0000bb10
        /*0180*/ 	.word	0x00000003
        /*0184*/ 	.word	0x00000000
        /*0188*/ 	.short	0x010a
        /*018a*/ 	.byte	0x3f
	.zero		1


	//   ....[16]....
        /*018c*/ 	.word	0x0000bb70
        /*0190*/ 	.word	0x00000003
        /*0194*/ 	.word	0x00000000
        /*0198*/ 	.short	0x010a
        /*019a*/ 	.byte	0x3f
	.zero		1


	//   ....[17]....
        /*019c*/ 	.word	0x0000bbc0
        /*01a0*/ 	.word	0x00000005
        /*01a4*/ 	.word	0x00000000
        /*01a8*/ 	.short	0x010a
        /*01aa*/ 	.byte	0x3f
	.zero		1


	//   ....[18]....
        /*01ac*/ 	.word	0x0000bc90
        /*01b0*/ 	.word	0x00000016
        /*01b4*/ 	.word	0x00000010
        /*01b8*/ 	.short	0x010a
        /*01ba*/ 	.byte	0x3f
	.zero		1


	//   ....[19]....
        /*01bc*/ 	.word	0x0000bd60
        /*01c0*/ 	.word	0x00000007
        /*01c4*/ 	.word	0x00000000
        /*01c8*/ 	.short	0x010a
        /*01ca*/ 	.byte	0x3f
	.zero		1


	//----- nvinfo : EIATTR_NUM_MBARRIERS
	.align		4
.L_35:
        /*01cc*/ 	.byte	0x03, 0x38
        /*01ce*/ 	.short	0x0006


	//----- nvinfo : EIATTR_EXIT_INSTR_OFFSETS
	.align		4
        /*01d0*/ 	.byte	0x04, 0x1c
        /*01d2*/ 	.short	(.L_37 - .L_36)


	//   ....[0]....
.L_36:
        /*01d4*/ 	.word	0x000008a0


	//   ....[1]....
        /*01d8*/ 	.word	0x000010c0


	//   ....[2]....
        /*01dc*/ 	.word	0x0000a610


	//   ....[3]....
        /*01e0*/ 	.word	0x0000ab70


	//   ....[4]....
        /*01e4*/ 	.word	0x0000bb60


	//----- nvinfo : EIATTR_MAX_THREADS
	.align		4
.L_37:
        /*01e8*/ 	.byte	0x04, 0x05
        /*01ea*/ 	.short	(.L_39 - .L_38)
.L_38:
        /*01ec*/ 	.word	0x00000180
        /*01f0*/ 	.word	0x00000001
        /*01f4*/ 	.word	0x00000001


	//----- nvinfo : EIATTR_CRS_STACK_SIZE
	.align		4
.L_39:
        /*01f8*/ 	.byte	0x04, 0x1e
        /*01fa*/ 	.short	(.L_41 - .L_40)
.L_40:
        /*01fc*/ 	.word	0x00000000


	//----- nvinfo : EIATTR_CBANK_PARAM_SIZE
	.align		4
.L_41:
        /*0200*/ 	.byte	0x03, 0x19
        /*0202*/ 	.short	0x0470


	//----- nvinfo : EIATTR_PARAM_CBANK
	.align		4
        /*0204*/ 	.byte	0x04, 0x0a
        /*0206*/ 	.short	(.L_43 - .L_42)
	.align		4
.L_42:
        /*0208*/ 	.word	index@(.nv.constant0._ZN7cutlass13device_kernelINS_4gemm6kernel13GemmUniversalIN4cute5tupleIJiiiiEEENS1_10collective13CollectiveMmaINS1_34MainloopSm90TmaGmmaWarpSpecializedILi2ENS5_IJNS4_1CILi1EEENSA_ILi2EEESB_EEENS1_35KernelTmaWarpSpecializedCooperativeEEENS5_IJNSA_ILi128EEENSA_ILi256EEESG_EEENS_10bfloat16_tENS5_IJlSB_lEEESJ_SK_NS4_8TiledMMAINS4_8MMA_AtomIJNS4_4SM904GMMA28MMA_64x256x16_F32BF16BF16_SSILNSO_5MajorE0ELSQ_0ELNSO_7ScaleInE1ELSR_1EEEEEENS4_6LayoutINS5_IJSC_SB_SB_EEENS5_IJSB_NSA_ILi0EEESW_EEEEENS5_IJNS4_10UnderscoreESZ_SZ_EEEEENS4_23SM90_TMA_LOAD_MULTICASTENS4_14ComposedLayoutINS4_7SwizzleILi3ELi4ELi3EEENS4_18smem_ptr_flag_bitsILi16EEENSU_INS5_IJNSA_ILi8EEENSA_ILi64EEEEEENS5_IJS19_SB_EEEEEEEvNS4_8identityENS4_13SM90_TMA_LOADES1D_vS1E_EENS_8epilogue10collective6detail29Sm90TmaWarpSpecializedAdapterINS1I_15DefaultEpilogueISJ_SK_SK_NS1H_6thread17LinearCombinationISJ_Li1EffLNS1M_9ScaleType4KindE0ELNS_15FloatRoundStyleE2ESJ_EENS1_15EpilogueDefaultEEEEEvvEEEEvNT_6ParamsE)
        /*020c*/ 	.short	0x0210
        /*020e*/ 	.short	0x0470


	//----- nvinfo : EIATTR_SW_WAR
	.align		4
.L_43:
        /*0210*/ 	.byte	0x04, 0x36
        /*0212*/ 	.short	(.L_45 - .L_44)
.L_44:
        /*0214*/ 	.word	0x00000008
.L_45:


//--------------------- .nv.callgraph             --------------------------
	.section	.nv.callgraph,"",@"SHT_CUDA_CALLGRAPH"
	.align	4
	.sectionentsize	8
	.align		4
        /*0000*/ 	.word	0x00000000
	.align		4
        /*0004*/ 	.word	0xffffffff
	.align		4
        /*0008*/ 	.word	index@(_ZN7cutlass13device_kernelINS_4gemm6kernel13GemmUniversalIN4cute5tupleIJiiiiEEENS1_10collective13CollectiveMmaINS1_34MainloopSm90TmaGmmaWarpSpecializedILi2ENS5_IJNS4_1CILi1EEENSA_ILi2EEESB_EEENS1_35KernelTmaWarpSpecializedCooperativeEEENS5_IJNSA_ILi128EEENSA_ILi256EEESG_EEENS_10bfloat16_tENS5_IJlSB_lEEESJ_SK_NS4_8TiledMMAINS4_8MMA_AtomIJNS4_4SM904GMMA28MMA_64x256x16_F32BF16BF16_SSILNSO_5MajorE0ELSQ_0ELNSO_7ScaleInE1ELSR_1EEEEEENS4_6LayoutINS5_IJSC_SB_SB_EEENS5_IJSB_NSA_ILi0EEESW_EEEEENS5_IJNS4_10UnderscoreESZ_SZ_EEEEENS4_23SM90_TMA_LOAD_MULTICASTENS4_14ComposedLayoutINS4_7SwizzleILi3ELi4ELi3EEENS4_18smem_ptr_flag_bitsILi16EEENSU_INS5_IJNSA_ILi8EEENSA_ILi64EEEEEENS5_IJS19_SB_EEEEEEEvNS4_8identityENS4_13SM90_TMA_LOADES1D_vS1E_EENS_8epilogue10collective6detail29Sm90TmaWarpSpecializedAdapterINS1I_15DefaultEpilogueISJ_SK_SK_NS1H_6thread17LinearCombinationISJ_Li1EffLNS1M_9ScaleType4KindE0ELNS_15FloatRoundStyleE2ESJ_EENS1_15EpilogueDefaultEEEEEvvEEEEvNT_6ParamsE)
	.align		4
        /*000c*/ 	.word	index@(__assertfail)
	.align		4
        /*0010*/ 	.word	0x00000000
	.align		4
        /*0014*/ 	.word	0xfffffffe
	.align		4
        /*0018*/ 	.word	0x00000000
	.align		4
        /*001c*/ 	.word	0xfffffffd
	.align		4
        /*0020*/ 	.word	0x00000000
	.align		4
        /*0024*/ 	.word	0xfffffffc


//--------------------- .nv.constant4             --------------------------
	.section	.nv.constant4,"a",@progbits
	.align	8
	.align		8
.nv.constant4:
        /*0000*/ 	.dword	__assertfail
	.align		8
        /*0008*/ 	.dword	__unnamed_1
	.align		8
        /*0010*/ 	.dword	_ZN39_INTERNAL_d197213d_4_k_cu_38128561_25364cuda3std3__45__cpo5beginE
	.align		8
        /*0018*/ 	.dword	_ZN39_INTERNAL_d197213d_4_k_cu_38128561_25364cuda3std3__45__cpo3endE
	.align		8
        /*0020*/ 	.dword	_ZN39_INTERNAL_d197213d_4_k_cu_38128561_25364cuda3std3__45__cpo6cbeginE
	.align		8
        /*0028*/ 	.dword	_ZN39_INTERNAL_d197213d_4_k_cu_38128561_25364cuda3std3__45__cpo4cendE
	.align		8
        /*0030*/ 	.dword	_ZN39_INTERNAL_d197213d_4_k_cu_38128561_25364cuda3std3__441_GLOBAL__N__d197213d_4_k_cu_38128561_25366ignoreE
	.align		8
        /*0038*/ 	.dword	_ZN39_INTERNAL_d197213d_4_k_cu_38128561_25364cuda3std3__419piecewise_constructE
	.align		8
        /*0040*/ 	.dword	_ZN39_INTERNAL_d197213d_4_k_cu_38128561_25364cuda3std3__48in_placeE
	.align		8
        /*0048*/ 	.dword	_ZN39_INTERNAL_d197213d_4_k_cu_38128561_25364cuda3std6ranges3__45__cpo4swapE
	.align		8
        /*0050*/ 	.dword	_ZN39_INTERNAL_d197213d_4_k_cu_38128561_25364cuda3std6ranges3__45__cpo9iter_moveE
	.align		8
        /*0058*/ 	.dword	_ZN39_INTERNAL_d197213d_4_k_cu_38128561_25364cute7productE
	.align		8
        /*0060*/ 	.dword	_ZN39_INTERNAL_d197213d_4_k_cu_38128561_25364cute1_E
	.align		8
        /*0068*/ 	.dword	$str$22
	.align		8
        /*0070*/ 	.dword	$str$23


//--------------------- .text._ZN7cutlass13device_kernelINS_4gemm6kernel13GemmUniversalIN4cute5tupleIJiiiiEEENS1_10collective13CollectiveMmaINS1_34MainloopSm90TmaGmmaWarpSpecializedILi2ENS5_IJNS4_1CILi1EEENSA_ILi2EEESB_EEENS1_35KernelTmaWarpSpecializedCooperativeEEENS5_IJNSA_ILi128EEENSA_ILi256EEESG_EEENS_10bfloat16_tENS5_IJlSB_lEEESJ_SK_NS4_8TiledMMAINS4_8MMA_AtomIJNS4_4SM904GMMA28MMA_64x256x16_F32BF16BF16_SSILNSO_5MajorE0ELSQ_0ELNSO_7ScaleInE1ELSR_1EEEEEENS4_6LayoutINS5_IJSC_SB_SB_EEENS5_IJSB_NSA_ILi0EEESW_EEEEENS5_IJNS4_10UnderscoreESZ_SZ_EEEEENS4_23SM90_TMA_LOAD_MULTICASTENS4_14ComposedLayoutINS4_7SwizzleILi3ELi4ELi3EEENS4_18smem_ptr_flag_bitsILi16EEENSU_INS5_IJNSA_ILi8EEENSA_ILi64EEEEEENS5_IJS19_SB_EEEEEEEvNS4_8identityENS4_13SM90_TMA_LOADES1D_vS1E_EENS_8epilogue10collective6detail29Sm90TmaWarpSpecializedAdapterINS1I_15DefaultEpilogueISJ_SK_SK_NS1H_6thread17LinearCombinationISJ_Li1EffLNS1M_9ScaleType4KindE0ELNS_15FloatRoundStyleE2ESJ_EENS1_15EpilogueDefaultEEEEEvvEEEEvNT_6ParamsE --------------------------
	.section	.text._ZN7cutlass13device_kernelINS_4gemm6kernel13GemmUniversalIN4cute5tupleIJiiiiEEENS1_10collective13CollectiveMmaINS1_34MainloopSm90TmaGmmaWarpSpecializedILi2ENS5_IJNS4_1CILi1EEENSA_ILi2EEESB_EEENS1_35KernelTmaWarpSpecializedCooperativeEEENS5_IJNSA_ILi128EEENSA_ILi256EEESG_EEENS_10bfloat16_tENS5_IJlSB_lEEESJ_SK_NS4_8TiledMMAINS4_8MMA_AtomIJNS4_4SM904GMMA28MMA_64x256x16_F32BF16BF16_SSILNSO_5MajorE0ELSQ_0ELNSO_7ScaleInE1ELSR_1EEEEEENS4_6LayoutINS5_IJSC_SB_SB_EEENS5_IJSB_NSA_ILi0EEESW_EEEEENS5_IJNS4_10UnderscoreESZ_SZ_EEEEENS4_23SM90_TMA_LOAD_MULTICASTENS4_14ComposedLayoutINS4_7SwizzleILi3ELi4ELi3EEENS4_18smem_ptr_flag_bitsILi16EEENSU_INS5_IJNSA_ILi8EEENSA_ILi64EEEEEENS5_IJS19_SB_EEEEEEEvNS4_8identityENS4_13SM90_TMA_LOADES1D_vS1E_EENS_8epilogue10collective6detail29Sm90TmaWarpSpecializedAdapterINS1I_15DefaultEpilogueISJ_SK_SK_NS1H_6thread17LinearCombinationISJ_Li1EffLNS1M_9ScaleType4KindE0ELNS_15FloatRoundStyleE2ESJ_EENS1_15EpilogueDefaultEEEEEvvEEEEvNT_6ParamsE,"ax",@progbits
	.align	128
.text._ZN7cutlass13device_kernelINS_4gemm6kernel13GemmUniversalIN4cute5tupleIJiiiiEEENS1_10collective13CollectiveMmaINS1_34MainloopSm90TmaGmmaWarpSpecializedILi2ENS5_IJNS4_1CILi1EEENSA_ILi2EEESB_EEENS1_35KernelTmaWarpSpecializedCooperativeEEENS5_IJNSA_ILi128EEENSA_ILi256EEESG_EEENS_10bfloat16_tENS5_IJlSB_lEEESJ_SK_NS4_8TiledMMAINS4_8MMA_AtomIJNS4_4SM904GMMA28MMA_64x256x16_F32BF16BF16_SSILNSO_5MajorE0ELSQ_0ELNSO_7ScaleInE1ELSR_1EEEEEENS4_6LayoutINS5_IJSC_SB_SB_EEENS5_IJSB_NSA_ILi0EEESW_EEEEENS5_IJNS4_10UnderscoreESZ_SZ_EEEEENS4_23SM90_TMA_LOAD_MULTICASTENS4_14ComposedLayoutINS4_7SwizzleILi3ELi4ELi3EEENS4_18smem_ptr_flag_bitsILi16EEENSU_INS5_IJNSA_ILi8EEENSA_ILi64EEEEEENS5_IJS19_SB_EEEEEEEvNS4_8identityENS4_13SM90_TMA_LOADES1D_vS1E_EENS_8epilogue10collective6detail29Sm90TmaWarpSpecializedAdapterINS1I_15DefaultEpilogueISJ_SK_SK_NS1H_6thread17LinearCombinationISJ_Li1EffLNS1M_9ScaleType4KindE0ELNS_15FloatRoundStyleE2ESJ_EENS1_15EpilogueDefaultEEEEEvvEEEEvNT_6ParamsE:
        .type           _ZN7cutlass13device_kernelINS_4gemm6kernel13GemmUniversalIN4cute5tupleIJiiiiEEENS1_10collective13CollectiveMmaINS1_34MainloopSm90TmaGmmaWarpSpecializedILi2ENS5_IJNS4_1CILi1EEENSA_ILi2EEESB_EEENS1_35KernelTmaWarpSpecializedCooperativeEEENS5_IJNSA_ILi128EEENSA_ILi256EEESG_EEENS_10bfloat16_tENS5_IJlSB_lEEESJ_SK_NS4_8TiledMMAINS4_8MMA_AtomIJNS4_4SM904GMMA28MMA_64x256x16_F32BF16BF16_SSILNSO_5MajorE0ELSQ_0ELNSO_7ScaleInE1ELSR_1EEEEEENS4_6LayoutINS5_IJSC_SB_SB_EEENS5_IJSB_NSA_ILi0EEESW_EEEEENS5_IJNS4_10UnderscoreESZ_SZ_EEEEENS4_23SM90_TMA_LOAD_MULTICASTENS4_14ComposedLayoutINS4_7SwizzleILi3ELi4ELi3EEENS4_18smem_ptr_flag_bitsILi16EEENSU_INS5_IJNSA_ILi8EEENSA_ILi64EEEEEENS5_IJS19_SB_EEEEEEEvNS4_8identityENS4_13SM90_TMA_LOADES1D_vS1E_EENS_8epilogue10collective6detail29Sm90TmaWarpSpecializedAdapterINS1I_15DefaultEpilogueISJ_SK_SK_NS1H_6thread17LinearCombinationISJ_Li1EffLNS1M_9ScaleType4KindE0ELNS_15FloatRoundStyleE2ESJ_EENS1_15EpilogueDefaultEEEEEvvEEEEvNT_6ParamsE,@function
        .size           _ZN7cutlass13device_kernelINS_4gemm6kernel13GemmUniversalIN4cute5tupleIJiiiiEEENS1_10collective13CollectiveMmaINS1_34MainloopSm90TmaGmmaWarpSpecializedILi2ENS5_IJNS4_1CILi1EEENSA_ILi2EEESB_EEENS1_35KernelTmaWarpSpecializedCooperativeEEENS5_IJNSA_ILi128EEENSA_ILi256EEESG_EEENS_10bfloat16_tENS5_IJlSB_lEEESJ_SK_NS4_8TiledMMAINS4_8MMA_AtomIJNS4_4SM904GMMA28MMA_64x256x16_F32BF16BF16_SSILNSO_5MajorE0ELSQ_0ELNSO_7ScaleInE1ELSR_1EEEEEENS4_6LayoutINS5_IJSC_SB_SB_EEENS5_IJSB_NSA_ILi0EEESW_EEEEENS5_IJNS4_10UnderscoreESZ_SZ_EEEEENS4_23SM90_TMA_LOAD_MULTICASTENS4_14ComposedLayoutINS4_7SwizzleILi3ELi4ELi3EEENS4_18smem_ptr_flag_bitsILi16EEENSU_INS5_IJNSA_ILi8EEENSA_ILi64EEEEEENS5_IJS19_SB_EEEEEEEvNS4_8identityENS4_13SM90_TMA_LOADES1D_vS1E_EENS_8epilogue10collective6detail29Sm90TmaWarpSpecializedAdapterINS1I_15DefaultEpilogueISJ_SK_SK_NS1H_6thread17LinearCombinationISJ_Li1EffLNS1M_9ScaleType4KindE0ELNS_15FloatRoundStyleE2ESJ_EENS1_15EpilogueDefaultEEEEEvvEEEEvNT_6ParamsE,(.L_x_321 - _ZN7cutlass13device_kernelINS_4gemm6kernel13GemmUniversalIN4cute5tupleIJiiiiEEENS1_10collective13CollectiveMmaINS1_34MainloopSm90TmaGmmaWarpSpecializedILi2ENS5_IJNS4_1CILi1EEENSA_ILi2EEESB_EEENS1_35KernelTmaWarpSpecializedCooperativeEEENS5_IJNSA_ILi128EEENSA_ILi256EEESG_EEENS_10bfloat16_tENS5_IJlSB_lEEESJ_SK_NS4_8TiledMMAINS4_8MMA_AtomIJNS4_4SM904GMMA28MMA_64x256x16_F32BF16BF16_SSILNSO_5MajorE0ELSQ_0ELNSO_7ScaleInE1ELSR_1EEEEEENS4_6LayoutINS5_IJSC_SB_SB_EEENS5_IJSB_NSA_ILi0EEESW_EEEEENS5_IJNS4_10UnderscoreESZ_SZ_EEEEENS4_23SM90_TMA_LOAD_MULTICASTENS4_14ComposedLayoutINS4_7SwizzleILi3ELi4ELi3EEENS4_18smem_ptr_flag_bitsILi16EEENSU_INS5_IJNSA_ILi8EEENSA_ILi64EEEEEENS5_IJS19_SB_EEEEEEEvNS4_8identityENS4_13SM90_TMA_LOADES1D_vS1E_EENS_8epilogue10collective6detail29Sm90TmaWarpSpecializedAdapterINS1I_15DefaultEpilogueISJ_SK_SK_NS1H_6thread17LinearCombinationISJ_Li1EffLNS1M_9ScaleType4KindE0ELNS_15FloatRoundStyleE2ESJ_EENS1_15EpilogueDefaultEEEEEvvEEEEvNT_6ParamsE)
        .other          _ZN7cutlass13device_kernelINS_4gemm6kernel13GemmUniversalIN4cute5tupleIJiiiiEEENS1_10collective13CollectiveMmaINS1_34MainloopSm90TmaGmmaWarpSpecializedILi2ENS5_IJNS4_1CILi1EEENSA_ILi2EEESB_EEENS1_35KernelTmaWarpSpecializedCooperativeEEENS5_IJNSA_ILi128EEENSA_ILi256EEESG_EEENS_10bfloat16_tENS5_IJlSB_lEEESJ_SK_NS4_8TiledMMAINS4_8MMA_AtomIJNS4_4SM904GMMA28MMA_64x256x16_F32BF16BF16_SSILNSO_5MajorE0ELSQ_0ELNSO_7ScaleInE1ELSR_1EEEEEENS4_6LayoutINS5_IJSC_SB_SB_EEENS5_IJSB_NSA_ILi0EEESW_EEEEENS5_IJNS4_10UnderscoreESZ_SZ_EEEEENS4_23SM90_TMA_LOAD_MULTICASTENS4_14ComposedLayoutINS4_7SwizzleILi3ELi4ELi3EEENS4_18smem_ptr_flag_bitsILi16EEENSU_INS5_IJNSA_ILi8EEENSA_ILi64EEEEEENS5_IJS19_SB_EEEEEEEvNS4_8identityENS4_13SM90_TMA_LOADES1D_vS1E_EENS_8epilogue10collective6detail29Sm90TmaWarpSpecializedAdapterINS1I_15DefaultEpilogueISJ_SK_SK_NS1H_6thread17LinearCombinationISJ_Li1EffLNS1M_9ScaleType4KindE0ELNS_15FloatRoundStyleE2ESJ_EENS1_15EpilogueDefaultEEEEEvvEEEEvNT_6ParamsE,@"STO_CUDA_ENTRY STV_DEFAULT"
_ZN7cutlass13device_kernelINS_4gemm6kernel13GemmUniversalIN4cute5tupleIJiiiiEEENS1_10collective13CollectiveMmaINS1_34MainloopSm90TmaGmmaWarpSpecializedILi2ENS5_IJNS4_1CILi1EEENSA_ILi2EEESB_EEENS1_35KernelTmaWarpSpecializedCooperativeEEENS5_IJNSA_ILi128EEENSA_ILi256EEESG_EEENS_10bfloat16_tENS5_IJlSB_lEEESJ_SK_NS4_8TiledMMAINS4_8MMA_AtomIJNS4_4SM904GMMA28MMA_64x256x16_F32BF16BF16_SSILNSO_5MajorE0ELSQ_0ELNSO_7ScaleInE1ELSR_1EEEEEENS4_6LayoutINS5_IJSC_SB_SB_EEENS5_IJSB_NSA_ILi0EEESW_EEEEENS5_IJNS4_10UnderscoreESZ_SZ_EEEEENS4_23SM90_TMA_LOAD_MULTICASTENS4_14ComposedLayoutINS4_7SwizzleILi3ELi4ELi3EEENS4_18smem_ptr_flag_bitsILi16EEENSU_INS5_IJNSA_ILi8EEENSA_ILi64EEEEEENS5_IJS19_SB_EEEEEEEvNS4_8identityENS4_13SM90_TMA_LOADES1D_vS1E_EENS_8epilogue10collective6detail29Sm90TmaWarpSpecializedAdapterINS1I_15DefaultEpilogueISJ_SK_SK_NS1H_6thread17LinearCombinationISJ_Li1EffLNS1M_9ScaleType4KindE0ELNS_15FloatRoundStyleE2ESJ_EENS1_15EpilogueDefaultEEEEEvvEEEEvNT_6ParamsE:
[----:B------:R-:W0:Y:S01]  /*0000*/  LDC R1, c[0x0][0x28] ;  /* 0x00000a00ff017b82 */ /* 0x000e220000000800 */
[----:B------:R-:W1:Y:S01]  /*0010*/  S2R R18, SR_TID.X ;  /* 0x0000000000127919 */ /* 0x000e620000002100 */
[----:B------:R-:W-:Y:S01]  /*0020*/  ELECT P0, URZ, PT ;  /* 0x00000000003f782f */ /* 0x000fe20003800000 */
[----:B------:R-:W-:Y:S01]  /*0030*/  BSSY B0, `(.L_x_0) ;  /* 0x000000f000007945 */ /* 0x000fe20003800000 */
[--C-:B-1----:R-:W-:Y:S02]  /*0040*/  SHF.R.U32.HI R0, RZ, 0x5, R18.reuse ;  /* 0x00000005ff007819 */ /* 0x102fe40000011612 */
[----:B------:R-:W-:-:S03]  /*0050*/  SHF.R.U32.HI R3, RZ, 0x7, R18 ;  /* 0x00000007ff037819 */ /* 0x000fc60000011612 */
[----:B------:R-:W1:Y:S04]  /*0060*/  SHFL.IDX PT, R2, R0, RZ, 0x1f ;  /* 0x00001fff00027589 */ /* 0x000e6800000e0000 */
[----:B------:R2:W3:Y:S01]  /*0070*/  SHFL.IDX PT, R5, R3, RZ, 0x1f ;  /* 0x00001fff03057589 */ /* 0x0004e200000e0000 */
[----:B-1----:R-:W-:-:S13]  /*0080*/  ISETP.NE.OR P0, PT, R2, RZ, !P0 ;  /* 0x000000ff0200720c */ /* 0x002fda0004705670 */
[----:B0-23--:R-:W-:Y:S05]  /*0090*/  @P0 BRA `(.L_x_1) ;  /* 0x0000000000200947 */ /* 0x00dfea0003800000 */
[----:B------:R-:W-:Y:S02]  /*00a0*/  ULDC.64 UR4, c[0x0][0x198] ;  /* 0x0000660000047ab9 */ /* 0x000fe40000000a00 */
[----:B------:R-:W-:Y:S02]  /*00b0*/  UIADD3 UR6, UP0, UR4, 0xf0, URZ ;  /* 0x000000f004067890 */ /* 0x000fe4000ff1e03f */
[----:B------:R-:W-:Y:S02]  /*00c0*/  UIADD3 UR4, UP1, UR4, 0x1f0, URZ ;  /* 0x000001f004047890 */ /* 0x000fe4000ff3e03f */
[----:B------:R-:W-:Y:S02]  /*00d0*/  UIADD3.X UR7, URZ, UR5, URZ, UP0, !UPT ;  /* 0x000000053f077290 */ /* 0x000fe400087fe43f */
[----:B------:R-:W-:-:S07]  /*00e0*/  UIADD3.X UR5, URZ, UR5, URZ, UP1, !UPT ;  /* 0x000000053f057290 */ /* 0x000fce0008ffe43f */
[----:B------:R0:W-:Y:S02]  /*00f0*/  UTMACCTL.PF [UR6] ;  /* 0x00000000060079b9 */ /* 0x0001e40008040000 */
[----:B------:R0:W-:Y:S02]  /*0100*/  UTMACCTL.PF [UR4] ;  /* 0x00000000040079b9 */ /* 0x0001e40008040000 */
[----:B0-----:R-:W-:Y:S01]  /*0110*/  NOP ;  /* 0x0000000000007918 */ /* 0x001fe20000000000 */
.L_x_1:
[----:B------:R-:W-:Y:S05]  /*0120*/  BSYNC B0 ;  /* 0x0000000000007941 */ /* 0x000fea0003800000 */
.L_x_0:
[----:B------:R-:W0:Y:S02]  /*0130*/  SHFL.IDX PT, R3, R0, RZ, 0x1f ;  /* 0x00001fff00037589 */ /* 0x000e2400000e0000 */
[----:B0-----:R-:W-:-:S13]  /*0140*/  ISETP.NE.AND P0, PT, R3, RZ, PT ;  /* 0x000000ff0300720c */ /* 0x001fda0003f05270 */
[----:B------:R-:W-:Y:S05]  /*0150*/  @P0 BRA `(.L_x_2) ;  /* 0x0000000000480947 */ /* 0x000fea0003800000 */
[----:B------:R-:W0:Y:S01]  /*0160*/  S2UR UR8, SR_CgaCtaId ;  /* 0x00000000000879c3 */ /* 0x000e220000008800 */
[----:B------:R-:W-:Y:S01]  /*0170*/  UMOV UR4, 0x400 ;  /* 0x0000040000047882 */ /* 0x000fe20000000000 */
[----:B------:R-:W-:Y:S01]  /*0180*/  UMOV UR5, 0x1 ;  /* 0x0000000100057882 */ /* 0x000fe20000000000 */
[----:B------:R-:W-:Y:S01]  /*0190*/  UMOV UR6, 0x4 ;  /* 0x0000000400067882 */ /* 0x000fe20000000000 */
[----:B------:R-:W-:Y:S01]  /*01a0*/  ELECT P0, URZ, PT ;  /* 0x00000000003f782f */ /* 0x000fe20003800000 */
[----:B------:R-:W-:-:S04]  /*01b0*/  UIADD3 UR6, -UR6, 0x100000, URZ ;  /* 0x0010000006067890 */ /* 0x000fc8000fffe13f */
[----:B------:R-:W-:Y:S02]  /*01c0*/  USHF.L.U32 UR7, UR6, 0xb, URZ ;  /* 0x0000000b06077899 */ /* 0x000fe4000800063f */
[----:B------:R-:W-:Y:S02]  /*01d0*/  USHF.L.U32 UR6, UR6, 0x1, URZ ;  /* 0x0000000106067899 */ /* 0x000fe4000800063f */
[----:B0-----:R-:W-:Y:S02]  /*01e0*/  ULEA UR8, UR8, UR4, 0x18 ;  /* 0x0000000408087291 */ /* 0x001fe4000f8ec03f */
[----:B------:R-:W-:-:S04]  /*01f0*/  UIADD3 UR4, -UR5, 0x100000, URZ ;  /* 0x0010000005047890 */ /* 0x000fc8000fffe13f */
[----:B------:R-:W-:Y:S02]  /*0200*/  USHF.L.U32 UR5, UR4, 0xb, URZ ;  /* 0x0000000b04057899 */ /* 0x000fe4000800063f */
[----:B------:R-:W-:Y:S01]  /*0210*/  USHF.L.U32 UR4, UR4, 0x1, URZ ;  /* 0x0000000104047899 */ /* 0x000fe2000800063f */
[----:B------:R-:W0:Y:S11]  /*0220*/  FENCE.VIEW.ASYNC.S ;  /* 0x00000000000073c6 */ /* 0x000e360000000000 */
[----:B0-----:R0:W1:Y:S01]  /*0230*/  SYNCS.EXCH.64 URZ, [UR8], UR4 ;  /* 0x00000004083f75b2 */ /* 0x0010620008000100 */
[----:B------:R0:W2:Y:S01]  /*0240*/  SYNCS.EXCH.64 URZ, [UR8+0x10], UR6 ;  /* 0x00001006083f75b2 */ /* 0x0000a20008000100 */
[----:B------:R0:W3:Y:S01]  /*0250*/  SYNCS.EXCH.64 URZ, [UR8+0x8], UR4 ;  /* 0x00000804083f75b2 */ /* 0x0000e20008000100 */
[----:B------:R0:W4:Y:S01]  /*0260*/  SYNCS.EXCH.64 URZ, [UR8+0x18], UR6 ;  /* 0x00001806083f75b2 */ /* 0x0001220008000100 */
[----:B------:R-:W-:Y:S01]  /*0270*/  NOP ;  /* 0x0000000000007918 */ /* 0x000fe20000000000 */
.L_x_2:
[----:B------:R-:W-:Y:S01]  /*0280*/  SHF.R.S32.HI R7, RZ, 0x1f, R18 ;  /* 0x0000001fff077819 */ /* 0x000fe20000011412 */
[----:B------:R-:W5:Y:S01]  /*0290*/  SHFL.IDX PT, R0, R0, RZ, 0x1f ;  /* 0x00001fff00007589 */ /* 0x000f6200000e0000 */
[----:B0-----:R-:W0:Y:S01]  /*02a0*/  S2UR UR8, SR_CTAID.X ;  /* 0x00000000000879c3 */ /* 0x001e220000002500 */
[----:B------:R-:W-:Y:S02]  /*02b0*/  ELECT P0, URZ, PT ;  /* 0x00000000003f782f */ /* 0x000fe40003800000 */
[----:B------:R-:W-:Y:S01]  /*02c0*/  LEA.HI R7, R7, R18, RZ, 0x7 ;  /* 0x0000001207077211 */ /* 0x000fe200078f38ff */
[----:B------:R-:W1:Y:S01]  /*02d0*/  S2R R4, SR_CTAID.Y ;  /* 0x0000000000047919 */ /* 0x000e620000002600 */
[----:B------:R-:W-:Y:S01]  /*02e0*/  ULDC UR4, c[0x0][0x154] ;  /* 0x0000550000047ab9 */ /* 0x000fe20000000800 */
[----:B------:R-:W-:Y:S01]  /*02f0*/  NOP ;  /* 0x0000000000007918 */ /* 0x000fe20000000000 */
[----:B------:R-:W-:Y:S01]  /*0300*/  LOP3.LUT R7, R7, 0xffffff80, RZ, 0xc0, !PT ;  /* 0xffffff8007077812 */ /* 0x000fe200078ec0ff */
[----:B------:R-:W-:Y:S01]  /*0310*/  NOP ;  /* 0x0000000000007918 */ /* 0x000fe20000000000 */
[----:B------:R-:W2:Y:S03]  /*0320*/  LDC R12, c[0x0][0x140] ;  /* 0x00005000ff0c7b82 */ /* 0x000ea60000000800 */
[----:B------:R-:W-:-:S05]  /*0330*/  IMAD.IADD R7, R18, 0x1, -R7 ;  /* 0x0000000112077824 */ /* 0x000fca00078e0a07 */
[----:B------:R-:W-:Y:S02]  /*0340*/  SHF.R.S32.HI R6, RZ, 0x1f, R7 ;  /* 0x0000001fff067819 */ /* 0x000fe40000011407 */
[----:B------:R-:W-:Y:S02]  /*0350*/  LOP3.LUT P2, RZ, R7, 0x7, RZ, 0xc0, !PT ;  /* 0x0000000707ff7812 */ /* 0x000fe4000784c0ff */
[----:B------:R-:W-:Y:S02]  /*0360*/  LEA.HI R6, R6, R7, RZ, 0x3 ;  /* 0x0000000706067211 */ /* 0x000fe400078f18ff */
[----:B-----5:R-:W-:Y:S02]  /*0370*/  ISETP.NE.OR P0, PT, R0, RZ, !P0 ;  /* 0x000000ff0000720c */ /* 0x020fe40004705670 */
[--C-:B------:R-:W-:Y:S02]  /*0380*/  SHF.R.S32.HI R0, RZ, 0x3, R6.reuse ;  /* 0x00000003ff007819 */ /* 0x100fe40000011406 */
[----:B------:R-:W-:-:S02]  /*0390*/  SHF.R.S32.HI R9, RZ, 0x1f, R6 ;  /* 0x0000001fff097819 */ /* 0x000fc40000011406 */
[----:B------:R-:W-:Y:S02]  /*03a0*/  SHF.R.S32.HI R6, RZ, 0x1f, R3 ;  /* 0x0000001fff067819 */ /* 0x000fe40000011403 */
[----:B------:R-:W-:Y:S02]  /*03b0*/  LEA.HI R9, R9, R0, RZ, 0x2 ;  /* 0x0000000009097211 */ /* 0x000fe400078f10ff */
[----:B------:R-:W-:Y:S02]  /*03c0*/  LEA.HI R6, R6, R3, RZ, 0x2 ;  /* 0x0000000306067211 */ /* 0x000fe400078f10ff */
[----:B-1----:R-:W-:Y:S01]  /*03d0*/  I2FP.F32.U32 R8, R4 ;  /* 0x0000000400087245 */ /* 0x002fe20000201000 */
[----:B------:R-:W-:Y:S01]  /*03e0*/  VOTEU.ALL UP0, P0 ;  /* 0x00000000003f7886 */ /* 0x000fe20000000000 */
[----:B------:R-:W-:Y:S01]  /*03f0*/  LOP3.LUT R6, R6, 0x3ffffffc, RZ, 0xc0, !PT ;  /* 0x3ffffffc06067812 */ /* 0x000fe200078ec0ff */
[----:B------:R-:W-:Y:S01]  /*0400*/  VOTEU.ALL UP1, P0 ;  /* 0x00000000003f7886 */ /* 0x000fe20000020000 */
[----:B------:R-:W-:Y:S01]  /*0410*/  LOP3.LUT R9, R9, 0xfffffffc, RZ, 0xc0, !PT ;  /* 0xfffffffc09097812 */ /* 0x000fe200078ec0ff */
[----:B------:R-:W-:Y:S01]  /*0420*/  FMUL R10, R8, UR4 ;  /* 0x00000004080a7c20 */ /* 0x000fe20008400000 */
[----:B------:R-:W1:Y:S01]  /*0430*/  @!UP0 S2UR UR7, SR_CgaCtaId ;  /* 0x00000000000789c3 */ /* 0x000e620000008800 */
[----:B------:R-:W-:Y:S01]  /*0440*/  IMAD.IADD R11, R3, 0x1, -R6 ;  /* 0x00000001030b7824 */ /* 0x000fe200078e0a06 */
[----:B0-----:R-:W-:Y:S01]  /*0450*/  I2FP.F32.U32 R6, UR8 ;  /* 0x0000000800067c45 */ /* 0x001fe20008201000 */
[----:B------:R-:W-:Y:S01]  /*0460*/  IMAD.IADD R0, R0, 0x1, -R9 ;  /* 0x0000000100007824 */ /* 0x000fe200078e0a09 */
[----:B------:R-:W-:Y:S01]  /*0470*/  ULDC UR4, c[0x0][0x150] ;  /* 0x0000540000047ab9 */ /* 0x000fe20000000800 */
[----:B------:R-:W0:Y:S01]  /*0480*/  F2I.U32.TRUNC.NTZ R10, R10 ;  /* 0x0000000a000a7305 */ /* 0x000e22000020f000 */
[----:B------:R-:W-:Y:S01]  /*0490*/  SHF.R.S32.HI R3, RZ, 0x1f, R2 ;  /* 0x0000001fff037819 */ /* 0x000fe20000011402 */
[----:B------:R-:W-:Y:S01]  /*04a0*/  FMUL R6, R6, UR4 ;  /* 0x0000000406067c20 */ /* 0x000fe20008400000 */
[----:B------:R-:W5:Y:S01]  /*04b0*/  LDC R9, c[0x0][0x148] ;  /* 0x00005200ff097b82 */ /* 0x000f620000000800 */
[----:B------:R-:W-:Y:S01]  /*04c0*/  IMAD R11, R11, 0x4, R0 ;  /* 0x000000040b0b7824 */ /* 0x000fe200078e0200 */
[----:B------:R-:W-:Y:S01]  /*04d0*/  LEA.HI R3, R3, R2, RZ, 0x2 ;  /* 0x0000000203037211 */ /* 0x000fe200078f10ff */
[----:B------:R-:W-:Y:S01]  /*04e0*/  UMOV UR4, 0x20 ;  /* 0x0000002000047882 */ /* 0x000fe20000000000 */
[----:B------:R-:W-:Y:S01]  /*04f0*/  @!UP0 UMOV UR6, 0x400 ;  /* 0x0000040000068882 */ /* 0x000fe20000000000 */
[----:B------:R-:W3:Y:S01]  /*0500*/  F2I.U32.TRUNC.NTZ R6, R6 ;  /* 0x0000000600067305 */ /* 0x000ee2000020f000 */
[----:B------:R-:W-:Y:S01]  /*0510*/  LOP3.LUT R3, R3, 0xfffffffc, RZ, 0xc0, !PT ;  /* 0xfffffffc03037812 */ /* 0x000fe200078ec0ff */
[----:B------:R-:W-:Y:S01]  /*0520*/  IMAD.SHL.U32 R22, R11, 0x4, RZ ;  /* 0x000000040b167824 */ /* 0x000fe200078e00ff */
[----:B------:R-:W4:Y:S01]  /*0530*/  LDC R8, c[0x0][0x144] ;  /* 0x00005100ff087b82 */ /* 0x000f220000000800 */
[----:B------:R-:W-:-:S04]  /*0540*/  @!UP0 UIADD3 UR4, -UR4, 0x100000, URZ ;  /* 0x0010000004048890 */ /* 0x000fc8000fffe13f */
[----:B------:R-:W-:Y:S02]  /*0550*/  @!UP0 USHF.L.U32 UR5, UR4, 0xb, URZ ;  /* 0x0000000b04058899 */ /* 0x000fe4000800063f */
[----:B------:R-:W-:Y:S01]  /*0560*/  @!UP0 USHF.L.U32 UR4, UR4, 0x1, URZ ;  /* 0x0000000104048899 */ /* 0x000fe2000800063f */
[----:B--2---:R-:W-:Y:S01]  /*0570*/  ISETP.EQ.U32.AND P3, PT, R12, 0x1, PT ;  /* 0x000000010c00780c */ /* 0x004fe20003f62070 */
[----:B------:R-:W-:Y:S01]  /*0580*/  IMAD.IADD R0, R2, 0x1, -R3 ;  /* 0x0000000102007824 */ /* 0x000fe200078e0a03 */
[----:B------:R-:W-:Y:S01]  /*0590*/  LOP3.LUT R22, R11, 0xc, R22, 0x78, !PT ;  /* 0x0000000c0b167812 */ /* 0x000fe200078e7816 */
[----:B0-----:R-:W-:Y:S01]  /*05a0*/  IMAD.MOV R14, RZ, RZ, -R10 ;  /* 0x000000ffff0e7224 */ /* 0x001fe200078e0a0a */
[----:B-1----:R-:W-:Y:S02]  /*05b0*/  @!UP0 ULEA UR6, UR7, UR6, 0x18 ;  /* 0x0000000607068291 */ /* 0x002fe4000f8ec03f */
[----:B------:R-:W-:Y:S01]  /*05c0*/  ISETP.NE.AND P1, PT, R0, 0x3, PT ;  /* 0x000000030000780c */ /* 0x000fe20003f25270 */
[----:B------:R-:W-:Y:S01]  /*05d0*/  VOTEU.ALL UP0, P0 ;  /* 0x00000000003f7886 */ /* 0x000fe20000000000 */
[----:B------:R-:W-:Y:S01]  /*05e0*/  ISETP.LT.U32.AND P0, PT, R22, 0x2, !P2 ;  /* 0x000000021600780c */ /* 0x000fe20005701070 */
[----:B---3--:R-:W-:Y:S01]  /*05f0*/  IMAD.MOV R3, RZ, RZ, -R6 ;  /* 0x000000ffff037224 */ /* 0x008fe200078e0a06 */
[----:B------:R-:W-:-:S02]  /*0600*/  ISETP.EQ.OR P1, PT, R0, RZ, !P1 ;  /* 0x000000ff0000720c */ /* 0x000fc40004f22670 */
[----:B------:R-:W-:Y:S01]  /*0610*/  ISETP.NE.AND P2, PT, R5, RZ, PT ;  /* 0x000000ff0500720c */ /* 0x000fe20003f45270 */
[----:B-----5:R-:W-:Y:S01]  /*0620*/  IMAD R7, R9, R14, R4 ;  /* 0x0000000e09077224 */ /* 0x020fe200078e0204 */
[----:B------:R-:W-:Y:S01]  /*0630*/  ISETP.EQ.AND P1, PT, R5, RZ, P1 ;  /* 0x000000ff0500720c */ /* 0x000fe20000f22270 */
[----:B------:R-:W0:Y:S02]  /*0640*/  FENCE.VIEW.ASYNC.S ;  /* 0x00000000000073c6 */ /* 0x000e240000000000 */
[----:B0-----:R0:W1:Y:S01]  /*0650*/  @!UP0 SYNCS.EXCH.64 URZ, [UR6+0x30], UR4 ;  /* 0x00003004063f85b2 */ /* 0x0010620008000100 */
[----:B------:R-:W-:Y:S02]  /*0660*/  ISETP.NE.AND P4, PT, R7, R22, PT ;  /* 0x000000160700720c */ /* 0x000fe40003f85270 */
[----:B------:R-:W-:Y:S01]  /*0670*/  SEL R19, RZ, 0x1, !P1 ;  /* 0x00000001ff137807 */ /* 0x000fe20004800000 */
[----:B----4-:R-:W-:Y:S02]  /*0680*/  IMAD R3, R8, R3, UR8 ;  /* 0x0000000808037e24 */ /* 0x010fe4000f8e0203 */
[----:B------:R-:W-:-:S03]  /*0690*/  VIADD R8, R5, 0xffffffff ;  /* 0xffffffff05087836 */ /* 0x000fc60000000000 */
[----:B------:R-:W-:Y:S02]  /*06a0*/  ISETP.EQ.OR P4, PT, R3, RZ, !P4 ;  /* 0x000000ff0300720c */ /* 0x000fe40006782670 */
[----:B------:R-:W-:Y:S02]  /*06b0*/  ISETP.GE.U32.AND P5, PT, R8, 0x2, PT ;  /* 0x000000020800780c */ /* 0x000fe40003fa6070 */
[----:B------:R-:W-:Y:S02]  /*06c0*/  PLOP3.LUT P0, PT, P0, P4, PT, 0x80, 0x0 ;  /* 0x000000000000781c */ /* 0x000fe40000709070 */
[----:B------:R-:W-:Y:S01]  /*06d0*/  SEL R19, R19, 0x2, P5 ;  /* 0x0000000213137807 */ /* 0x000fe20002800000 */
[----:B------:R0:W2:Y:S01]  /*06e0*/  @!UP1 SYNCS.EXCH.64 URZ, [UR6+0x38], UR4 ;  /* 0x00003804063f95b2 */ /* 0x0000a20008000100 */
[----:B------:R-:W-:Y:S01]  /*06f0*/  P2R R156, PR, RZ, 0x1 ;  /* 0x00000001ff9c7803 */ /* 0x000fe20000000000 */
[----:B------:R-:W-:Y:S01]  /*0700*/  NOP ;  /* 0x0000000000007918 */ /* 0x000fe20000000000 */
[----:B------:R-:W-:Y:S07]  /*0710*/  @!P3 BRA `(.L_x_3) ;  /* 0x000000000008b947 */ /* 0x000fee0003800000 */
[----:B-12---:R-:W-:Y:S01]  /*0720*/  UCGABAR_ARV ;  /* 0x00000000000079c7 */ /* 0x006fe20008000000 */
[----:B------:R-:W-:Y:S05]  /*0730*/  BRA `(.L_x_4) ;  /* 0x0000000000047947 */ /* 0x000fea0003800000 */
.L_x_3:
[----:B-12---:R-:W-:Y:S01]  /*0740*/  NOP ;  /* 0x0000000000007918 */ /* 0x006fe20000000000 */
.L_x_4:
[----:B------:R-:W1:Y:S01]  /*0750*/  LDC R2, c[0x0][0x65c] ;  /* 0x00019700ff027b82 */ /* 0x000e620000000800 */
[----:B------:R-:W-:Y:S02]  /*0760*/  IMAD.U32 R6, RZ, RZ, UR8 ;  /* 0x00000008ff067e24 */ /* 0x000fe4000f8e00ff */
[----:B------:R-:W-:Y:S01]  /*0770*/  IMAD.MOV.U32 R7, RZ, RZ, RZ ;  /* 0x000000ffff077224 */ /* 0x000fe200078e00ff */
[----:B-1----:R-:W-:-:S04]  /*0780*/  ISETP.NE.AND P1, PT, R2, 0x1, PT ;  /* 0x000000010200780c */ /* 0x002fc80003f25270 */
[----:B------:R-:W-:-:S09]  /*0790*/  P2R R5, PR, RZ, 0x2 ;  /* 0x00000002ff057803 */ /* 0x000fd20000000000 */
[----:B------:R-:W1:Y:S01]  /*07a0*/  @P1 LDC R17, c[0x0][0x10] ;  /* 0x00000400ff111b82 */ /* 0x000e620000000800 */
[----:B------:R-:W-:Y:S02]  /*07b0*/  @P1 IMAD.MOV.U32 R5, RZ, RZ, RZ ;  /* 0x000000ffff051224 */ /* 0x000fe400078e00ff */
[----:B------:R-:W-:-:S05]  /*07c0*/  @P1 IMAD.MOV.U32 R13, RZ, RZ, RZ ;  /* 0x000000ffff0d1224 */ /* 0x000fca00078e00ff */
[----:B------:R-:W2:Y:S01]  /*07d0*/  @!P1 LDC R11, c[0x0][0xc] ;  /* 0x00000300ff0b9b82 */ /* 0x000ea20000000800 */
[----:B-1----:R-:W-:-:S04]  /*07e0*/  @P1 IMAD.WIDE.U32 R16, R17, UR8, R4 ;  /* 0x0000000811101c25 */ /* 0x002fc8000f8e0004 */
[----:B------:R-:W-:Y:S02]  /*07f0*/  @P1 IMAD.IADD R17, R17, 0x1, R13 ;  /* 0x0000000111111824 */ /* 0x000fe400078e020d */
[----:B--2---:R-:W-:-:S04]  /*0800*/  @!P1 IMAD.WIDE.U32 R6, R4, R11, R6 ;  /* 0x0000000b04069225 */ /* 0x004fc800078e0006 */
[----:B------:R-:W-:Y:S02]  /*0810*/  @!P1 IMAD.MOV.U32 R16, RZ, RZ, R6 ;  /* 0x000000ffff109224 */ /* 0x000fe400078e0006 */
[----:B------:R-:W-:Y:S01]  /*0820*/  @!P1 IMAD.MOV.U32 R17, RZ, RZ, R7 ;  /* 0x000000ffff119224 */ /* 0x000fe200078e0007 */
[----:B------:R-:W-:Y:S06]  /*0830*/  @!P3 BRA `(.L_x_5) ;  /* 0x00000000000cb947 */ /* 0x000fec0003800000 */
[----:B------:R-:W-:Y:S01]  /*0840*/  UCGABAR_WAIT ;  /* 0x0000000000007dc7 */ /* 0x000fe20008000000 */
[----:B------:R-:W-:Y:S01]  /*0850*/  CCTL.IVALL ;  /* 0x00000000ff00798f */ /* 0x000fe20002000000 */
[----:B------:R-:W-:Y:S05]  /*0860*/  BRA `(.L_x_6) ;  /* 0x0000000000047947 */ /* 0x000fea0003800000 */
.L_x_5:
[----:B------:R-:W-:Y:S06]  /*0870*/  BAR.SYNC.DEFER_BLOCKING 0x0 ;  /* 0x0000000000007b1d */ /* 0x000fec0000010000 */
.L_x_6:
[----:B------:R-:W-:Y:S05]  /*0880*/  @!P2 BRA `(.L_x_7) ;  /* 0x0000009c0064a947 */ /* 0x000fea0003800000 */
[----:B------:R-:W-:-:S13]  /*0890*/  ISETP.GT.U32.AND P0, PT, R8, 0x1, PT ;  /* 0x000000010800780c */ /* 0x000fda0003f04070 */
[----:B0-----:R-:W-:Y:S05]  /*08a0*/  @P0 EXIT ;  /* 0x000000000000094d */ /* 0x001fea0003800000 */
[----:B------:R-:W-:Y:S01]  /*08b0*/  ULDC.64 UR4, c[0x0][0x650] ;  /* 0x0001940000047ab9 */ /* 0x000fe20000000a00 */
[----:B------:R-:W-:Y:S01]  /*08c0*/  PRMT R0, RZ, 0x7610, R0 ;  /* 0x00007610ff007816 */ /* 0x000fe20000000000 */
[----:B------:R-:W-:Y:S01]  /*08d0*/  IMAD.MOV.U32 R153, RZ, RZ, -0x1 ;  /* 0xffffffffff997424 */ /* 0x000fe200078e00ff */
[----:B------:R-:W-:Y:S01]  /*08e0*/  ISETP.GE.U32.AND P0, PT, R16, UR4, PT ;  /* 0x0000000410007c0c */ /* 0x000fe2000bf06070 */
[----:B------:R-:W-:Y:S02]  /*08f0*/  IMAD.MOV.U32 R152, RZ, RZ, -0x1 ;  /* 0xffffffffff987424 */ /* 0x000fe400078e00ff */
[----:B------:R-:W-:Y:S01]  /*0900*/  IMAD.MOV.U32 R23, RZ, RZ, -0x1 ;  /* 0xffffffffff177424 */ /* 0x000fe200078e00ff */
[----:B------:R-:W-:-:S13]  /*0910*/  ISETP.GE.U32.AND.EX P0, PT, R17, UR5, PT, P0 ;  /* 0x0000000511007c0c */ /* 0x000fda000bf06100 */
[----:B------:R-:W-:Y:S05]  /*0920*/  @P0 BRA `(.L_x_8) ;  /* 0x00000004002c0947 */ /* 0x000fea0003800000 */
[----:B------:R-:W0:Y:S01]  /*0930*/  LDC.64 R20, c[0x0][0x628] ;  /* 0x00018a00ff147b82 */ /* 0x000e220000000a00 */
[----:B------:R-:W-:Y:S02]  /*0940*/  IMAD.MOV.U32 R6, RZ, RZ, R16 ;  /* 0x000000ffff067224 */ /* 0x000fe400078e0010 */
[----:B------:R-:W-:-:S05]  /*0950*/  IMAD.MOV.U32 R7, RZ, RZ, R17 ;  /* 0x000000ffff077224 */ /* 0x000fca00078e0011 */
[----:B------:R-:W1:Y:S08]  /*0960*/  LDC R0, c[0x0][0x630] ;  /* 0x00018c00ff007b82 */ /* 0x000e700000000800 */
[----:B------:R-:W2:Y:S01]  /*0970*/  LDC.64 R24, c[0x0][0x620] ;  /* 0x00018800ff187b82 */ /* 0x000ea20000000a00 */
[----:B0-----:R-:W-:-:S04]  /*0980*/  ISETP.NE.U32.AND P0, PT, R20, RZ, PT ;  /* 0x000000ff1400720c */ /* 0x001fc80003f05070 */
[----:B------:R-:W-:-:S13]  /*0990*/  ISETP.NE.AND.EX P0, PT, R21, RZ, PT, P0 ;  /* 0x000000ff1500720c */ /* 0x000fda0003f05300 */
[----:B-12---:R-:W-:Y:S05]  /*09a0*/  @!P0 BRA `(.L_x_9) ;  /* 0x0000000000288947 */ /* 0x006fea0003800000 */
[----:B------:R-:W0:Y:S02]  /*09b0*/  LDC R13, c[0x0][0x634] ;  /* 0x00018d00ff0d7b82 */ /* 0x000e240000000800 */
[----:B0-----:R-:W-:-:S05]  /*09c0*/  IADD3 R13, P0, R16, R13, RZ ;  /* 0x0000000d100d7210 */ /* 0x001fca0007f1e0ff */
[----:B------:R-:W-:-:S04]  /*09d0*/  IMAD.X R15, RZ, RZ, R17, P0 ;  /* 0x000000ffff0f7224 */ /* 0x000fc800000e0611 */
[----:B------:R-:W-:-:S04]  /*09e0*/  IMAD.WIDE.U32 R6, R15, R20, RZ ;  /* 0x000000140f067225 */ /* 0x000fc800078e00ff */
[----:B------:R-:W-:-:S04]  /*09f0*/  IMAD.WIDE.U32 R10, P0, R13, R21, R6 ;  /* 0x000000150d0a7225 */ /* 0x000fc80007800006 */
[----:B------:R-:W-:-:S04]  /*0a00*/  IMAD.WIDE.U32 R6, R13, R20, RZ ;  /* 0x000000140d067225 */ /* 0x000fc800078e00ff */
[----:B------:R-:W-:Y:S01]  /*0a10*/  IMAD.X R13, RZ, RZ, RZ, P0 ;  /* 0x000000ffff0d7224 */ /* 0x000fe200000e06ff */
[----:B------:R-:W-:Y:S01]  /*0a20*/  IADD3 RZ, P0, R7, R10, RZ ;  /* 0x0000000a07ff7210 */ /* 0x000fe20007f1e0ff */
[----:B------:R-:W-:-:S04]  /*0a30*/  IMAD.MOV.U32 R12, RZ, RZ, R11 ;  /* 0x000000ffff0c7224 */ /* 0x000fc800078e000b */
[----:B------:R-:W-:-:S08]  /*0a40*/  IMAD.WIDE.U32.X R6, R15, R21, R12, P0 ;  /* 0x000000150f067225 */ /* 0x000fd000000e040c */
.L_x_9:
[----:B------:R-:W0:Y:S01]  /*0a50*/  LDC.64 R20, c[0x0][0x640] ;  /* 0x00019000ff147b82 */ /* 0x000e220000000a00 */
[--C-:B------:R-:W-:Y:S01]  /*0a60*/  SHF.R.U64 R27, R6, R0, R7.reuse ;  /* 0x00000000061b7219 */ /* 0x100fe20000001207 */
[----:B------:R-:W-:Y:S01]  /*0a70*/  IMAD R28, R9, R14, R4 ;  /* 0x0000000e091c7224 */ /* 0x000fe200078e0204 */
[----:B------:R-:W-:Y:S02]  /*0a80*/  SHF.R.U32.HI R0, RZ, R0, R7 ;  /* 0x00000000ff007219 */ /* 0x000fe40000011607 */
[----:B------:R-:W-:-:S03]  /*0a90*/  IADD3 R5, P0, RZ, -R27, RZ ;  /* 0x8000001bff057210 */ /* 0x000fc60007f1e0ff */
[----:B------:R-:W1:Y:S02]  /*0aa0*/  LDC R8, c[0x0][0x618] ;  /* 0x00018600ff087b82 */ /* 0x000e640000000800 */
[----:B------:R-:W-:-:S04]  /*0ab0*/  IMAD.X R7, RZ, RZ, ~R0, P0 ;  /* 0x000000ffff077224 */ /* 0x000fc800000e0e00 */
[-C--:B------:R-:W-:Y:S02]  /*0ac0*/  IMAD R0, R7, R24.reuse, RZ ;  /* 0x0000001807007224 */ /* 0x080fe400078e02ff */
[----:B------:R-:W2:Y:S01]  /*0ad0*/  LDC R11, c[0x0][0x608] ;  /* 0x00018200ff0b7b82 */ /* 0x000ea20000000800 */
[----:B------:R-:W-:-:S04]  /*0ae0*/  IMAD.WIDE.U32 R6, R5, R24, R16 ;  /* 0x0000001805067225 */ /* 0x000fc800078e0010 */
[----:B------:R-:W-:Y:S02]  /*0af0*/  IMAD R5, R5, R25, R0 ;  /* 0x0000001905057224 */ /* 0x000fe400078e0200 */
[----:B------:R-:W-:Y:S01]  /*0b00*/  IMAD.MOV.U32 R25, RZ, RZ, 0x1 ;  /* 0x00000001ff197424 */ /* 0x000fe200078e00ff */
[----:B------:R-:W3:Y:S01]  /*0b10*/  LDC R12, c[0x0][0x658] ;  /* 0x00019600ff0c7b82 */ /* 0x000ee20000000800 */
[----:B0-----:R-:W-:Y:S01]  /*0b20*/  ISETP.NE.U32.AND P0, PT, R20, RZ, PT ;  /* 0x000000ff1400720c */ /* 0x001fe20003f05070 */
[----:B------:R-:W-:Y:S02]  /*0b30*/  IMAD.IADD R5, R7, 0x1, R5 ;  /* 0x0000000107057824 */ /* 0x000fe400078e0205 */
[----:B------:R-:W-:Y:S01]  /*0b40*/  IMAD.MOV.U32 R7, RZ, RZ, -0x1 ;  /* 0xffffffffff077424 */ /* 0x000fe200078e00ff */
[----:B------:R-:W-:-:S03]  /*0b50*/  ISETP.NE.AND.EX P0, PT, R21, RZ, PT, P0 ;  /* 0x000000ff1500720c */ /* 0x000fc60003f05300 */
[----:B------:R-:W0:Y:S01]  /*0b60*/  LDC R15, c[0x0][0x600] ;  /* 0x00018000ff0f7b82 */ /* 0x000e220000000800 */
[-CC-:B-1----:R-:W-:Y:S02]  /*0b70*/  SHF.R.U64 R13, R6, R8.reuse, R5.reuse ;  /* 0x00000008060d7219 */ /* 0x182fe40000001205 */
[----:B------:R-:W-:-:S05]  /*0b80*/  SHF.R.U32.HI R0, RZ, R8, R5 ;  /* 0x00000008ff007219 */ /* 0x000fca0000011605 */
[----:B------:R-:W1:Y:S01]  /*0b90*/  LDC R23, c[0x0][0x648] ;  /* 0x00019200ff177b82 */ /* 0x000e620000000800 */
[-CC-:B--2---:R-:W-:Y:S02]  /*0ba0*/  SHF.R.U64 R29, R13, R11.reuse, R0.reuse ;  /* 0x0000000b0d1d7219 */ /* 0x184fe40000001200 */
[----:B------:R-:W-:-:S05]  /*0bb0*/  SHF.R.U32.HI R5, RZ, R11, R0 ;  /* 0x0000000bff057219 */ /* 0x000fca0000011600 */
[----:B------:R-:W2:Y:S01]  /*0bc0*/  LDC R24, c[0x0][0x638] ;  /* 0x00018e00ff187b82 */ /* 0x000ea20000000800 */
[-CC-:B---3--:R-:W-:Y:S02]  /*0bd0*/  SHF.R.U64 R14, R29, R12.reuse, R5.reuse ;  /* 0x0000000c1d0e7219 */ /* 0x188fe40000001205 */
[-C--:B------:R-:W-:Y:S02]  /*0be0*/  SHF.L.U32 R0, R7, R12.reuse, RZ ;  /* 0x0000000c07007219 */ /* 0x080fe400000006ff */
[----:B------:R-:W-:Y:S01]  /*0bf0*/  SHF.R.U32.HI R5, RZ, R12, R5 ;  /* 0x0000000cff057219 */ /* 0x000fe20000011605 */
[----:B------:R-:W-:Y:S01]  /*0c00*/  IMAD.MOV.U32 R4, RZ, RZ, R14 ;  /* 0x000000ffff047224 */ /* 0x000fe200078e000e */
[----:B------:R-:W-:Y:S01]  /*0c10*/  LOP3.LUT R10, RZ, R0, RZ, 0x33, !PT ;  /* 0x00000000ff0a7212 */ /* 0x000fe200078e33ff */
[----:B------:R-:W3:Y:S01]  /*0c20*/  LDC R26, c[0x0][0x610] ;  /* 0x00018400ff1a7b82 */ /* 0x000ee20000000800 */
[----:B------:R-:W-:Y:S05]  /*0c30*/  @!P0 BRA `(.L_x_10) ;  /* 0x0000000000288947 */ /* 0x000fea0003800000 */
[----:B------:R-:W4:Y:S02]  /*0c40*/  LDC R9, c[0x0][0x64c] ;  /* 0x00019300ff097b82 */ /* 0x000f240000000800 */
[----:B----4-:R-:W-:-:S05]  /*0c50*/  IADD3 R9, P0, R14, R9, RZ ;  /* 0x000000090e097210 */ /* 0x010fca0007f1e0ff */
        /* <DEDUP_REMOVED lines=8> */
.L_x_10:
[----:B-1----:R-:W-:Y:S01]  /*0ce0*/  SHF.R.U64 R4, R4, R23, R5 ;  /* 0x0000001704047219 */ /* 0x002fe20000001205 */
[----:B0-----:R-:W-:Y:S01]  /*0cf0*/  VIADD R6, R15, 0xffffffff ;  /* 0xffffffff0f067836 */ /* 0x001fe20000000000 */
[----:B------:R-:W-:Y:S01]  /*0d00*/  SHF.L.U32 R0, R25, R12, RZ ;  /* 0x0000000c19007219 */ /* 0x000fe200000006ff */
[----:B------:R-:W-:Y:S01]  /*0d10*/  IMAD.MOV.U32 R23, RZ, RZ, R27 ;  /* 0x000000ffff177224 */ /* 0x000fe200078e001b */
[----:B------:R-:W-:Y:S01]  /*0d20*/  LOP3.LUT R5, R29, R10, RZ, 0xc0, !PT ;  /* 0x0000000a1d057212 */ /* 0x000fe200078ec0ff */
[----:B------:R-:W-:Y:S01]  /*0d30*/  IMAD.MOV R7, RZ, RZ, -R4 ;  /* 0x000000ffff077224 */ /* 0x000fe200078e0a04 */
[----:B------:R-:W-:Y:S02]  /*0d40*/  SEL R3, R3, R28, !P1 ;  /* 0x0000001c03037207 */ /* 0x000fe40004800000 */
[----:B------:R-:W-:Y:S01]  /*0d50*/  LOP3.LUT R6, R13, R6, RZ, 0xc0, !PT ;  /* 0x000000060d067212 */ /* 0x000fe200078ec0ff */
[----:B------:R-:W-:Y:S02]  /*0d60*/  IMAD R4, R0, R4, R5 ;  /* 0x0000000400047224 */ /* 0x000fe400078e0205 */
[----:B--2---:R-:W-:-:S02]  /*0d70*/  IMAD R0, R7, R24, R14 ;  /* 0x0000001807007224 */ /* 0x004fc400078e020e */
[----:B---3--:R-:W-:Y:S02]  /*0d80*/  IMAD R3, R4, R26, R3 ;  /* 0x0000001a04037224 */ /* 0x008fe400078e0203 */
[----:B------:R-:W-:Y:S02]  /*0d90*/  IMAD.MOV.U32 R5, RZ, RZ, 0x1 ;  /* 0x00000001ff057424 */ /* 0x000fe400078e00ff */
[----:B------:R-:W-:-:S03]  /*0da0*/  IMAD R4, R0, R15, R6 ;  /* 0x0000000f00047224 */ /* 0x000fc600078e0206 */
[----:B------:R-:W-:Y:S02]  /*0db0*/  PRMT R0, R5, 0x7610, R0 ;  /* 0x0000761005007816 */ /* 0x000fe40000000000 */
[----:B------:R-:W-:Y:S02]  /*0dc0*/  SEL R152, R4, R3, !P1 ;  /* 0x0000000304987207 */ /* 0x000fe40004800000 */
[----:B------:R-:W-:-:S07]  /*0dd0*/  SEL R153, R3, R4, !P1 ;  /* 0x0000000403997207 */ /* 0x000fce0004800000 */
.L_x_8:
[----:B------:R-:W-:-:S08]  /*0de0*/  NOP ;  /* 0x0000000000007918 */ /* 0x000fd00000000000 */
[----:B------:R-:W0:Y:S02]  /*0df0*/  USETMAXREG.TRY_ALLOC.CTAPOOL UP0, 0xe8 ;  /* 0x000000e8000079c8 */ /* 0x000e240008000600 */
[----:B0-----:R-:W-:-:S13]  /*0e00*/  PLOP3.LUT P0, PT, PT, PT, UP0, 0x80, 0x0 ;  /* 0x000000000000781c */ /* 0x001fda0003f0f008 */
[----:B------:R-:W-:Y:S05]  /*0e10*/  @!P0 BRA `(.L_x_8) ;  /* 0xfffffffc00f08947 */ /* 0x000fea000383ffff */
[----:B------:R-:W-:Y:S01]  /*0e20*/  ULDC.64 UR4, c[0x0][0x598] ;  /* 0x0001660000047ab9 */ /* 0x000fe20000000a00 */
[----:B------:R-:W-:Y:S01]  /*0e30*/  ULDC.64 UR36, c[0x0][0x208] ;  /* 0x0000820000247ab9 */ /* 0x000fe20000000a00 */
[----:B------:R-:W-:-:S04]  /*0e40*/  ISETP.NE.U32.AND P0, PT, RZ, UR4, PT ;  /* 0x00000004ff007c0c */ /* 0x000fc8000bf05070 */
[----:B------:R-:W-:-:S13]  /*0e50*/  ISETP.NE.AND.EX P0, PT, RZ, UR5, PT, P0 ;  /* 0x00000005ff007c0c */ /* 0x000fda000bf05300 */
[----:B------:R-:W-:Y:S05]  /*0e60*/  @!P0 BRA `(.L_x_11) ;  /* 0x00000000001c8947 */ /* 0x000fea0003800000 */
[----:B------:R-:W0:Y:S02]  /*0e70*/  LDC.64 R4, c[0x0][0x598] ;  /* 0x00016600ff047b82 */ /* 0x000e240000000a00 */
[----:B0-----:R-:W2:Y:S02]  /*0e80*/  LDG.E.64 R4, desc[UR36][R4.64] ;  /* 0x0000002404047981 */ /* 0x001ea4000c1e1b00 */
[----:B--2---:R-:W-:-:S04]  /*0e90*/  ISETP.NE.U32.AND P0, PT, R4, RZ, PT ;  /* 0x000000ff0400720c */ /* 0x004fc80003f05070 */
[----:B------:R-:W-:-:S13]  /*0ea0*/  ISETP.NE.AND.EX P0, PT, R5, RZ, PT, P0 ;  /* 0x000000ff0500720c */ /* 0x000fda0003f05300 */
[----:B------:R-:W-:Y:S05]  /*0eb0*/  @!P0 BRA `(.L_x_11) ;  /* 0x0000000000088947 */ /* 0x000fea0003800000 */
[----:B------:R0:W5:Y:S01]  /*0ec0*/  LD.E R154, desc[UR36][R4.64] ;  /* 0x00000024049a7980 */ /* 0x000162000c101900 */
[----:B------:R-:W-:Y:S05]  /*0ed0*/  BRA `(.L_x_12) ;  /* 0x0000000000247947 */ /* 0x000fea0003800000 */
.L_x_11:
[----:B------:R-:W-:Y:S02]  /*0ee0*/  ULDC.64 UR4, c[0x0][0x588] ;  /* 0x0001620000047ab9 */ /* 0x000fe40000000a00 */
[----:B------:R-:W-:-:S04]  /*0ef0*/  ISETP.NE.U32.AND P0, PT, RZ, UR4, PT ;  /* 0x00000004ff007c0c */ /* 0x000fc8000bf05070 */
[----:B------:R-:W-:-:S13]  /*0f00*/  ISETP.NE.AND.EX P0, PT, RZ, UR5, PT, P0 ;  /* 0x00000005ff007c0c */ /* 0x000fda000bf05300 */
[----:B------:R-:W-:Y:S05]  /*0f10*/  @!P0 BRA `(.L_x_13) ;  /* 0x00000000000c8947 */ /* 0x000fea0003800000 */
[----:B------:R-:W0:Y:S02]  /*0f20*/  LDC.64 R154, c[0x0][0x588] ;  /* 0x00016200ff9a7b82 */ /* 0x000e240000000a00 */
[----:B0-----:R1:W5:Y:S01]  /*0f30*/  LDG.E R154, desc[UR36][R154.64] ;  /* 0x000000249a9a7981 */ /* 0x001362000c1e1900 */
[----:B------:R-:W-:Y:S05]  /*0f40*/  BRA `(.L_x_12) ;  /* 0x0000000000087947 */ /* 0x000fea0003800000 */
.L_x_13:
[----:B------:R-:W-:Y:S02]  /*0f50*/  ULDC UR4, c[0x0][0x580] ;  /* 0x0001600000047ab9 */ /* 0x000fe40000000800 */
[----:B------:R-:W-:-:S07]  /*0f60*/  IMAD.U32 R154, RZ, RZ, UR4 ;  /* 0x00000004ff9a7e24 */ /* 0x000fce000f8e00ff */
.L_x_12:
[----:B------:R-:W-:Y:S02]  /*0f70*/  ULDC.64 UR4, c[0x0][0x5a0] ;  /* 0x0001680000047ab9 */ /* 0x000fe40000000a00 */
[----:B------:R-:W-:-:S04]  /*0f80*/  ISETP.NE.U32.AND P0, PT, RZ, UR4, PT ;  /* 0x00000004ff007c0c */ /* 0x000fc8000bf05070 */
[----:B------:R-:W-:-:S13]  /*0f90*/  ISETP.NE.AND.EX P0, PT, RZ, UR5, PT, P0 ;  /* 0x00000005ff007c0c */ /* 0x000fda000bf05300 */
[----:B------:R-:W-:Y:S05]  /*0fa0*/  @!P0 BRA `(.L_x_14) ;  /* 0x00000000001c8947 */ /* 0x000fea0003800000 */
[----:B0-----:R-:W0:Y:S02]  /*0fb0*/  LDC.64 R4, c[0x0][0x5a0] ;  /* 0x00016800ff047b82 */ /* 0x001e240000000a00 */
[----:B0-----:R-:W2:Y:S02]  /*0fc0*/  LDG.E.64 R4, desc[UR36][R4.64] ;  /* 0x0000002404047981 */ /* 0x001ea4000c1e1b00 */
[----:B--2---:R-:W-:-:S04]  /*0fd0*/  ISETP.NE.U32.AND P0, PT, R4, RZ, PT ;  /* 0x000000ff0400720c */ /* 0x004fc80003f05070 */
[----:B------:R-:W-:-:S13]  /*0fe0*/  ISETP.NE.AND.EX P0, PT, R5, RZ, PT, P0 ;  /* 0x000000ff0500720c */ /* 0x000fda0003f05300 */
[----:B------:R-:W-:Y:S05]  /*0ff0*/  @!P0 BRA `(.L_x_14) ;  /* 0x0000000000088947 */ /* 0x000fea0003800000 */
[----:B-1----:R0:W5:Y:S01]  /*1000*/  LD.E R155, desc[UR36][R4.64] ;  /* 0x00000024049b7980 */ /* 0x002162000c101900 */
[----:B------:R-:W-:Y:S05]  /*1010*/  BRA `(.L_x_15) ;  /* 0x0000000000247947 */ /* 0x000fea0003800000 */
.L_x_14:
[----:B------:R-:W-:Y:S02]  /*1020*/  ULDC.64 UR4, c[0x0][0x590] ;  /* 0x0001640000047ab9 */ /* 0x000fe40000000a00 */
[----:B------:R-:W-:-:S04]  /*1030*/  ISETP.NE.U32.AND P0, PT, RZ, UR4, PT ;  /* 0x00000004ff007c0c */ /* 0x000fc8000bf05070 */
[----:B------:R-:W-:-:S13]  /*1040*/  ISETP.NE.AND.EX P0, PT, RZ, UR5, PT, P0 ;  /* 0x00000005ff007c0c */ /* 0x000fda000bf05300 */
[----:B------:R-:W-:Y:S05]  /*1050*/  @!P0 BRA `(.L_x_16) ;  /* 0x00000000000c8947 */ /* 0x000fea0003800000 */
[----:B0-----:R-:W1:Y:S02]  /*1060*/  LDC.64 R4, c[0x0][0x590] ;  /* 0x00016400ff047b82 */ /* 0x001e640000000a00 */
[----:B-1----:R1:W5:Y:S01]  /*1070*/  LDG.E R155, desc[UR36][R4.64] ;  /* 0x00000024049b7981 */ /* 0x002362000c1e1900 */
[----:B------:R-:W-:Y:S05]  /*1080*/  BRA `(.L_x_15) ;  /* 0x0000000000087947 */ /* 0x000fea0003800000 */
.L_x_16:
[----:B------:R-:W-:Y:S02]  /*1090*/  ULDC UR4, c[0x0][0x584] ;  /* 0x0001610000047ab9 */ /* 0x000fe40000000800 */
[----:B-1----:R-:W-:-:S07]  /*10a0*/  IMAD.U32 R155, RZ, RZ, UR4 ;  /* 0x00000004ff9b7e24 */ /* 0x002fce000f8e00ff */
.L_x_15:
[----:B------:R-:W-:-:S13]  /*10b0*/  LOP3.LUT P0, RZ, R0, 0xff, RZ, 0xc0, !PT ;  /* 0x000000ff00ff7812 */ /* 0x000fda000780c0ff */
[----:B------:R-:W-:Y:S05]  /*10c0*/  @!P0 EXIT ;  /* 0x000000000000894d */ /* 0x000fea0003800000 */
[----:B------:R-:W-:Y:S01]  /*10d0*/  ULDC UR4, c[0x0][0x28c] ;  /* 0x0000a30000047ab9 */ /* 0x000fe20000000800 */
[----:B------:R-:W-:Y:S01]  /*10e0*/  LOP3.LUT R157, R19, 0x1, RZ, 0xfc, !PT ;  /* 0x00000001139d7812 */ /* 0x000fe200078efcff */
[----:B------:R-:W-:Y:S01]  /*10f0*/  UIADD3 UR4, UR4, 0x7f, URZ ;  /* 0x0000007f04047890 */ /* 0x000fe2000fffe03f */
[----:B------:R-:W-:Y:S01]  /*1100*/  UMOV UR38, URZ ;  /* 0x0000003f00267c82 */ /* 0x000fe20008000000 */
[----:B------:R-:W-:Y:S02]  /*1110*/  UMOV UR39, URZ ;  /* 0x0000003f00277c82 */ /* 0x000fe40008000000 */
[----:B------:R-:W-:-:S04]  /*1120*/  USHF.R.S32.HI UR5, URZ, 0x1f, UR4 ;  /* 0x0000001f3f057899 */ /* 0x000fc80008011404 */
[----:B------:R-:W-:-:S04]  /*1130*/  ULEA.HI UR5, UR5, UR4, URZ, 0x7 ;  /* 0x0000000405057291 */ /* 0x000fc8000f8f383f */
[----:B------:R-:W-:-:S12]  /*1140*/  USHF.R.S32.HI UR40, URZ, 0x7, UR5 ;  /* 0x000000073f287899 */ /* 0x000fd80008011405 */
.L_x_290:
[----:B------:R-:W-:Y:S01]  /*1150*/  LOP3.LUT R0, R18, 0x80, RZ, 0xc0, !PT ;  /* 0x0000008012007812 */ /* 0x000fe200078ec0ff */
[----:B--2---:R-:W2:Y:S01]  /*1160*/  S2UR UR7, SR_CgaCtaId ;  /* 0x00000000000779c3 */ /* 0x004ea20000008800 */
[----:B------:R-:W-:Y:S02]  /*1170*/  UMOV UR6, 0x400 ;  /* 0x0000040000067882 */ /* 0x000fe40000000000 */
[----:B------:R-:W-:-:S06]  /*1180*/  SHF.R.U32.HI R0, RZ, 0x7, R0 ;  /* 0x00000007ff007819 */ /* 0x000fcc0000011600 */
[----:B---3--:R-:W3:Y:S01]  /*1190*/  SHFL.IDX PT, R0, R0, RZ, 0x1f ;  /* 0x00001fff00007589 */ /* 0x008ee200000e0000 */
[----:B--2---:R-:W-:Y:S01]  /*11a0*/  ULEA UR6, UR7, UR6, 0x18 ;  /* 0x0000000607067291 */ /* 0x004fe2000f8ec03f */
[----:B---3--:R-:W-:-:S13]  /*11b0*/  R2UR UR4, R0 ;  /* 0x00000000000472ca */ /* 0x008fda00000e0000 */
[----:B------:R-:W-:-:S04]  /*11c0*/  ULEA.HI UR5, UR4, UR4, URZ, 0x1 ;  /* 0x0000000404057291 */ /* 0x000fc8000f8f083f */
[----:B------:R-:W-:-:S04]  /*11d0*/  ULOP3.LUT UR5, UR5, 0x7fffe, URZ, 0xc0, !UPT ;  /* 0x0007fffe05057892 */ /* 0x000fc8000f8ec03f */
[----:B------:R-:W-:-:S03]  /*11e0*/  UIADD3 UR5, UR4, -UR5, URZ ;  /* 0x8000000504057290 */ /* 0x000fc6000fffe03f */
[----:B------:R-:W-:Y:S01]  /*11f0*/  ULDC UR4, c[0x0][0x28c] ;  /* 0x0000a30000047ab9 */ /* 0x000fe20000000800 */
[----:B------:R-:W-:Y:S01]  /*1200*/  ULEA UR5, UR5, UR6, 0xd ;  /* 0x0000000605057291 */ /* 0x000fe2000f8e683f */
[----:B------:R-:W-:-:S03]  /*1210*/  ISETP.LT.AND P0, PT, RZ, UR4, PT ;  /* 0x00000004ff007c0c */ /* 0x000fc6000bf01270 */
[----:B------:R-:W-:-:S04]  /*1220*/  UIADD3 UR5, UR5, 0x100, URZ ;  /* 0x0000010005057890 */ /* 0x000fc8000fffe03f */
[----:B------:R-:W-:-:S04]  /*1230*/  USHF.R.U32.HI UR5, URZ, 0x4, UR5 ;  /* 0x000000043f057899 */ /* 0x000fc80008011605 */
[----:B------:R-:W-:Y:S02]  /*1240*/  ULOP3.LUT UR41, UR5, 0x3fff, URZ, 0xc0, !UPT ;  /* 0x00003fff05297892 */ /* 0x000fe4000f8ec03f */
[----:B-1----:R-:W-:Y:S10]  /*1250*/  @P0 BRA `(.L_x_17) ;  /* 0x0000000000400947 */ /* 0x002ff40003800000 */
[----:B------:R-:W-:Y:S01]  /*1260*/  MOV R0, 0x0 ;  /* 0x0000000000007802 */ /* 0x000fe20000000f00 */
[----:B------:R-:W-:Y:S01]  /*1270*/  ULDC.64 UR4, c[0x4][0x68] ;  /* 0x01001a0000047ab9 */ /* 0x000fe20000000a00 */
[----:B------:R-:W-:Y:S01]  /*1280*/  ULDC.64 UR6, c[0x4][0x8] ;  /* 0x0100020000067ab9 */ /* 0x000fe20000000a00 */
[----:B01----:R-:W-:Y:S01]  /*1290*/  IMAD.U32 R4, RZ, RZ, UR4 ;  /* 0x00000004ff047e24 */ /* 0x003fe2000f8e00ff */
[----:B------:R0:W1:Y:S01]  /*12a0*/  LDC.64 R14, c[0x4][R0] ;  /* 0x01000000000e7b82 */ /* 0x0000620000000a00 */
[----:B------:R-:W-:Y:S01]  /*12b0*/  IMAD.U32 R5, RZ, RZ, UR5 ;  /* 0x00000005ff057e24 */ /* 0x000fe2000f8e00ff */
[----:B------:R-:W-:Y:S01]  /*12c0*/  ULDC.64 UR4, c[0x4][0x70] ;  /* 0x01001c0000047ab9 */ /* 0x000fe20000000a00 */
[----:B------:R-:W-:Y:S02]  /*12d0*/  IMAD.U32 R10, RZ, RZ, UR6 ;  /* 0x00000006ff0a7e24 */ /* 0x000fe4000f8e00ff */
[----:B------:R-:W-:Y:S02]  /*12e0*/  IMAD.U32 R6, RZ, RZ, UR4 ;  /* 0x00000004ff067e24 */ /* 0x000fe4000f8e00ff */
[----:B------:R-:W-:-:S02]  /*12f0*/  IMAD.U32 R7, RZ, RZ, UR5 ;  /* 0x00000005ff077e24 */ /* 0x000fc4000f8e00ff */
[----:B------:R-:W-:Y:S02]  /*1300*/  IMAD.U32 R11, RZ, RZ, UR7 ;  /* 0x00000007ff0b7e24 */ /* 0x000fe4000f8e00ff */
[----:B------:R-:W-:Y:S02]  /*1310*/  IMAD.MOV.U32 R8, RZ, RZ, 0x1e1 ;  /* 0x000001e1ff087424 */ /* 0x000fe400078e00ff */
[----:B------:R-:W-:Y:S02]  /*1320*/  IMAD.MOV.U32 R12, RZ, RZ, 0x1 ;  /* 0x00000001ff0c7424 */ /* 0x000fe400078e00ff */
[----:B0-----:R-:W-:-:S07]  /*1330*/  IMAD.MOV.U32 R13, RZ, RZ, RZ ;  /* 0x000000ffff0d7224 */ /* 0x001fce00078e00ff */
[----:B------:R-:W-:-:S07]  /*1340*/  LEPC R20, `(.L_x_17) ;  /* 0x000000001014794e */ /* 0x000fce0000000000 */
[----:B-1---5:R-:W-:Y:S05]  /*1350*/  CALL.ABS.NOINC R14 ;  /* 0x000000000e007343 */ /* 0x022fea0003c00000 */
.L_x_17:
[----:B------:R-:W-:-:S13]  /*1360*/  ISETP.NE.AND P0, PT, R157, 0x3, PT ;  /* 0x000000039d00780c */ /* 0x000fda0003f05270 */
[----:B------:R-:W-:Y:S05]  /*1370*/  @!P0 BRA `(.L_x_18) ;  /* 0x0000000000048947 */ /* 0x000fea0003800000 */
[----:B------:R-:W-:Y:S01]  /*1380*/  BPT.TRAP 0x1 ;  /* 0x000000040000795c */ /* 0x000fe20000300000 */
.L_x_18:
[----:B------:R-:W2:Y:S01]  /*1390*/  S2UR UR5, SR_CgaCtaId ;  /* 0x00000000000579c3 */ /* 0x000ea20000008800 */
[----:B------:R-:W-:Y:S01]  /*13a0*/  UMOV UR4, 0x400 ;  /* 0x0000040000047882 */ /* 0x000fe20000000000 */
[----:B------:R-:W-:Y:S02]  /*13b0*/  IMAD.U32 R0, RZ, RZ, UR38 ;  /* 0x00000026ff007e24 */ /* 0x000fe4000f8e00ff */
[----:B------:R-:W-:-:S03]  /*13c0*/  IMAD.U32 R3, RZ, RZ, UR39 ;  /* 0x00000027ff037e24 */ /* 0x000fc6000f8e00ff */
[----:B------:R-:W-:Y:S01]  /*13d0*/  SHF.L.U32 R0, R0, 0x1f, RZ ;  /* 0x0000001f00007819 */ /* 0x000fe200000006ff */
[----:B--2---:R-:W-:-:S06]  /*13e0*/  ULEA UR4, UR5, UR4, 0x18 ;  /* 0x0000000405047291 */ /* 0x004fcc000f8ec03f */
[----:B------:R-:W-:-:S04]  /*13f0*/  IMAD.U32 R6, RZ, RZ, UR4 ;  /* 0x00000004ff067e24 */ /* 0x000fc8000f8e00ff */
[----:B------:R-:W-:-:S04]  /*1400*/  IMAD R3, R3, 0x8, R6 ;  /* 0x0000000803037824 */ /* 0x000fc800078e0206 */
[----:B------:R2:W3:Y:S01]  /*1410*/  SYNCS.PHASECHK.TRANS64.TRYWAIT P1, [R3+URZ], R0 ;  /* 0x00000000030075a7 */ /* 0x0004e2000802017f */
[----:B------:R-:W-:Y:S05]  /*1420*/  @!P0 BRA `(.L_x_19) ;  /* 0x0000000000048947 */ /* 0x000fea0003800000 */
[----:B------:R-:W-:Y:S01]  /*1430*/  BPT.TRAP 0x1 ;  /* 0x000000040000795c */ /* 0x000fe20000300000 */
.L_x_19:
[----:B---3--:R-:W-:Y:S05]  /*1440*/  @P1 BRA `(.L_x_20) ;  /* 0x0000000000081947 */ /* 0x008fea0003800000 */
[----:B------:R-:W3:Y:S02]  /*1450*/  SYNCS.PHASECHK.TRANS64.TRYWAIT P1, [R3+URZ], R0 ;  /* 0x00000000030075a7 */ /* 0x000ee4000802017f */
[----:B---3--:R-:W-:Y:S05]  /*1460*/  @!P1 BRA `(.L_x_21) ;  /* 0x000000a400c09947 */ /* 0x008fea0003800000 */
.L_x_20:
[----:B------:R-:W-:-:S04]  /*1470*/  UISETP.LT.AND UP0, UPT, UR40, 0x1, UPT ;  /* 0x000000012800788c */ /* 0x000fc8000bf01270 */
[----:B------:R-:W-:-:S06]  /*1480*/  USEL UR4, UR40, 0x1, UP0 ;  /* 0x0000000128047887 */ /* 0x000fcc0008000000 */
[----:B--23--:R-:W-:Y:S01]  /*1490*/  IMAD.U32 R0, RZ, RZ, UR4 ;  /* 0x00000004ff007e24 */ /* 0x00cfe2000f8e00ff */
[----:B------:R-:W-:Y:S05]  /*14a0*/  WARPSYNC.ALL ;  /* 0x0000000000007948 */ /* 0x000fea0003800000 */
[----:B------:R-:W-:-:S04]  /*14b0*/  IADD3 R0, -R0, UR40, RZ ;  /* 0x0000002800007c10 */ /* 0x000fc8000fffe1ff */
[----:B------:R-:W-:Y:S02]  /*14c0*/  ISETP.GE.AND P1, PT, R0, 0x1, PT ;  /* 0x000000010000780c */ /* 0x000fe40003f26270 */
[----:B------:R-:W-:Y:S01]  /*14d0*/  R2UR UR4, R6 ;  /* 0x00000000060472ca */ /* 0x000fe200000e0000 */
[----:B------:R-:W-:Y:S01]  /*14e0*/  WARPGROUP.ARRIVE ;  /* 0x00000000000079c5 */ /* 0x000fe20000000000 */
[----:B------:R-:W-:Y:S01]  /*14f0*/  UMOV UR9, 0x40000040 ;  /* 0x4000004000097882 */ /* 0x000fe20000000000 */
[----:B------:R-:W-:-:S10]  /*1500*/  UMOV UR11, 0x40000040 ;  /* 0x40000040000b7882 */ /* 0x000fd40000000000 */
[----:B------:R-:W-:-:S04]  /*1510*/  UIADD3 UR4, UR4, 0x10100, URZ ;  /* 0x0001010004047890 */ /* 0x000fc8000fffe03f */
[----:B------:R-:W-:-:S04]  /*1520*/  USHF.R.U32.HI UR4, URZ, 0x4, UR4 ;  /* 0x000000043f047899 */ /* 0x000fc80008011604 */
[----:B------:R-:W-:Y:S02]  /*1530*/  ULOP3.LUT UR5, UR4, 0x3fff, URZ, 0xc0, !UPT ;  /* 0x00003fff04057892 */ /* 0x000fe4000f8ec03f */
[----:B------:R-:W-:Y:S02]  /*1540*/  ULOP3.LUT UR4, UR41, 0x10000, URZ, 0xfc, !UPT ;  /* 0x0001000029047892 */ /* 0x000fe4000f8efc3f */
[----:B------:R-:W-:Y:S02]  /*1550*/  ULOP3.LUT UR5, UR5, 0x10000, URZ, 0xfc, !UPT ;  /* 0x0001000005057892 */ /* 0x000fe4000f8efc3f */
[----:B------:R-:W-:Y:S02]  /*1560*/  ULEA UR6, UR39, UR4, 0xb ;  /* 0x0000000427067291 */ /* 0x000fe4000f8e583f */
[----:B------:R-:W-:-:S05]  /*1570*/  ULEA UR7, UR39, UR5, 0xc ;  /* 0x0000000527077291 */ /* 0x000fca000f8e603f */
[----:B------:R-:W-:Y:S02]  /*1580*/  UMOV UR8, UR6 ;  /* 0x0000000600087c82 */ /* 0x000fe40008000000 */
[----:B------:R-:W-:Y:S02]  /*1590*/  UMOV UR10, UR7 ;  /* 0x00000007000a7c82 */ /* 0x000fe40008000000 */
[----:B------:R-:W-:Y:S01]  /*15a0*/  HGMMA.64x256x16.F32.BF16 R24, gdesc[UR8], RZ, !UPT, gsb0 ;  /* 0x03e00000081879f0 */ /* 0x000fe2000c0018ff */
[----:B------:R-:W-:Y:S02]  /*15b0*/  UIADD3 UR8, UR6, 0x2, URZ ;  /* 0x0000000206087890 */ /* 0x000fe4000fffe03f */
[----:B------:R-:W-:Y:S01]  /*15c0*/  UIADD3 UR10, UR7, 0x2, URZ ;  /* 0x00000002070a7890 */ /* 0x000fe2000fffe03f */
[----:B------:R-:W-:Y:S01]  /*15d0*/  UMOV UR9, 0x40000040 ;  /* 0x4000004000097882 */ /* 0x000fe20000000000 */
[----:B------:R-:W-:Y:S01]  /*15e0*/  UMOV UR11, 0x40000040 ;  /* 0x40000040000b7882 */ /* 0x000fe20000000000 */
[----:B------:R-:W-:-:S02]  /*15f0*/  WARPGROUP.DEPBAR.LE gsb0, 0x0 ;  /* 0x00008000000079c5 */ /* 0x000fc40000010000 */
[----:B------:R-:W-:-:S15]  /*1600*/  WARPGROUP.ARRIVE ;  /* 0x00000000000079c5 */ /* 0x000fde0000000000 */
[----:B------:R-:W-:-:S05]  /*1610*/  NOP ;  /* 0x0000000000007918 */ /* 0x000fca0000000000 */
[----:B------:R-:W-:Y:S01]  /*1620*/  HGMMA.64x256x16.F32.BF16 R24, gdesc[UR8], R24, gsb0 ;  /* 0x03e00000081879f0 */ /* 0x000fe20008001818 */
[----:B------:R-:W-:Y:S02]  /*1630*/  UIADD3 UR8, UR6, 0x4, URZ ;  /* 0x0000000406087890 */ /* 0x000fe4000fffe03f */
[----:B------:R-:W-:Y:S01]  /*1640*/  UIADD3 UR10, UR7, 0x4, URZ ;  /* 0x00000004070a7890 */ /* 0x000fe2000fffe03f */
[----:B------:R-:W-:Y:S01]  /*1650*/  UMOV UR9, 0x40000040 ;  /* 0x4000004000097882 */ /* 0x000fe20000000000 */
[----:B------:R-:W-:Y:S01]  /*1660*/  UMOV UR11, 0x40000040 ;  /* 0x40000040000b7882 */ /* 0x000fe20000000000 */
[----:B------:R-:W-:Y:S02]  /*1670*/  WARPGROUP.DEPBAR.LE gsb0, 0x0 ;  /* 0x00008000000079c5 */ /* 0x000fe40000010000 */
        /* <DEDUP_REMOVED lines=42> */
[----:B------:R-:W-:Y:S03]  /*1920*/  HGMMA.64x256x16.F32.BF16 R24, gdesc[UR8], R24, gsb0 ;  /* 0x03e00000081879f0 */ /* 0x000fe60008001818 */
[----:B------:R-:W-:Y:S02]  /*1930*/  WARPGROUP.DEPBAR.LE gsb0, 0x0 ;  /* 0x00008000000079c5 */ /* 0x000fe40000010000 */
[----:B------:R-:W-:Y:S05]  /*1940*/  @!P1 BRA `(.L_x_22) ;  /* 0x0000000400b09947 */ /* 0x000fea0003800000 */
[----:B------:R-:W-:Y:S02]  /*1950*/  UIADD3 UR6, UR39, 0x1, URZ ;  /* 0x0000000127067890 */ /* 0x000fe4000fffe03f */
[----:B------:R-:W-:Y:S02]  /*1960*/  IMAD.U32 R3, RZ, RZ, UR39 ;  /* 0x00000027ff037e24 */ /* 0x000fe4000f8e00ff */
[----:B------:R-:W-:-:S04]  /*1970*/  UISETP.NE.AND UP0, UPT, UR6, 0x2, UPT ;  /* 0x000000020600788c */ /* 0x000fc8000bf05270 */
[----:B------:R-:W-:Y:S02]  /*1980*/  USEL UR7, URZ, 0x1, UP0 ;  /* 0x000000013f077887 */ /* 0x000fe40008000000 */
[----:B------:R-:W-:Y:S02]  /*1990*/  USEL UR6, UR6, URZ, UP0 ;  /* 0x0000003f06067287 */ /* 0x000fe40008000000 */
[----:B------:R-:W-:-:S06]  /*19a0*/  ULOP3.LUT UR7, UR38, UR7, URZ, 0x3c, !UPT ;  /* 0x0000000726077292 */ /* 0x000fcc000f8e3c3f */
[----:B------:R-:W-:-:S07]  /*19b0*/  IMAD.U32 R7, RZ, RZ, UR7 ;  /* 0x00000007ff077e24 */ /* 0x000fce000f8e00ff */
.L_x_29:
[----:B------:R-:W-:Y:S05]  /*19c0*/  @!P0 BRA `(.L_x_23) ;  /* 0x0000000000048947 */ /* 0x000fea0003800000 */
[----:B------:R-:W-:Y:S01]  /*19d0*/  BPT.TRAP 0x1 ;  /* 0x000000040000795c */ /* 0x000fe20000300000 */
.L_x_23:
[----:B------:R-:W2:Y:S01]  /*19e0*/  S2UR UR8, SR_CgaCtaId ;  /* 0x00000000000879c3 */ /* 0x000ea20000008800 */
[----:B------:R-:W-:Y:S01]  /*19f0*/  UMOV UR7, 0x400 ;  /* 0x0000040000077882 */ /* 0x000fe20000000000 */
[----:B01----:R-:W-:Y:S01]  /*1a00*/  IMAD.U32 R5, RZ, RZ, UR6 ;  /* 0x00000006ff057e24 */ /* 0x003fe2000f8e00ff */
[----:B------:R-:W-:Y:S01]  /*1a10*/  SHF.L.U32 R4, R7, 0x1f, RZ ;  /* 0x0000001f07047819 */ /* 0x000fe200000006ff */
[----:B--2---:R-:W-:-:S06]  /*1a20*/  ULEA UR7, UR8, UR7, 0x18 ;  /* 0x0000000708077291 */ /* 0x004fcc000f8ec03f */
[----:B------:R-:W-:-:S04]  /*1a30*/  IMAD.U32 R6, RZ, RZ, UR7 ;  /* 0x00000007ff067e24 */ /* 0x000fc8000f8e00ff */
[----:B------:R-:W-:-:S04]  /*1a40*/  IMAD R5, R5, 0x8, R6 ;  /* 0x0000000805057824 */ /* 0x000fc800078e0206 */
[----:B------:R0:W1:Y:S01]  /*1a50*/  SYNCS.PHASECHK.TRANS64.TRYWAIT P1, [R5+URZ], R4 ;  /* 0x00000004050075a7 */ /* 0x000062000802017f */
[----:B------:R-:W-:Y:S05]  /*1a60*/  @!P0 BRA `(.L_x_24) ;  /* 0x0000000000048947 */ /* 0x000fea0003800000 */
[----:B------:R-:W-:Y:S01]  /*1a70*/  BPT.TRAP 0x1 ;  /* 0x000000040000795c */ /* 0x000fe20000300000 */
.L_x_24:
[----:B-1----:R-:W-:Y:S05]  /*1a80*/  @P1 BRA `(.L_x_25) ;  /* 0x0000000000081947 */ /* 0x002fea0003800000 */
[----:B------:R-:W1:Y:S02]  /*1a90*/  SYNCS.PHASECHK.TRANS64.TRYWAIT P1, [R5+URZ], R4 ;  /* 0x00000004050075a7 */ /* 0x000e64000802017f */
[----:B-1----:R-:W-:Y:S05]  /*1aa0*/  @!P1 BRA `(.L_x_26) ;  /* 0x000000a000449947 */ /* 0x002fea0003800000 */
.L_x_25:
[----:B------:R-:W-:Y:S01]  /*1ab0*/  ULEA UR7, UR6, UR4, 0xb ;  /* 0x0000000406077291 */ /* 0x000fe2000f8e583f */
[----:B------:R-:W-:Y:S01]  /*1ac0*/  WARPGROUP.ARRIVE ;  /* 0x00000000000079c5 */ /* 0x000fe20000000000 */
[----:B------:R-:W-:Y:S01]  /*1ad0*/  ULEA UR12, UR6, UR5, 0xc ;  /* 0x00000005060c7291 */ /* 0x000fe2000f8e603f */
[----:B------:R-:W-:Y:S01]  /*1ae0*/  UMOV UR9, 0x40000040 ;  /* 0x4000004000097882 */ /* 0x000fe20000000000 */
[----:B------:R-:W-:-:S03]  /*1af0*/  UMOV UR11, 0x40000040 ;  /* 0x40000040000b7882 */ /* 0x000fc60000000000 */
[----:B------:R-:W-:Y:S02]  /*1b00*/  UMOV UR8, UR7 ;  /* 0x0000000700087c82 */ /* 0x000fe40008000000 */
[----:B------:R-:W-:Y:S02]  /*1b10*/  UMOV UR10, UR12 ;  /* 0x0000000c000a7c82 */ /* 0x000fe40008000000 */
[----:B------:R-:W-:Y:S01]  /*1b20*/  HGMMA.64x256x16.F32.BF16 R24, gdesc[UR8], R24, gsb0 ;  /* 0x03e00000081879f0 */ /* 0x000fe20008001818 */
        /* <DEDUP_REMOVED lines=58> */
[----:B------:R-:W-:Y:S01]  /*1ed0*/  BPT.TRAP 0x1 ;  /* 0x000000040000795c */ /* 0x000fe20000300000 */
.L_x_27:
[----:B------:R-:W-:-:S13]  /*1ee0*/  ISETP.NE.AND P1, PT, R156, RZ, PT ;  /* 0x000000ff9c00720c */ /* 0x000fda0003f25270 */
[----:B01----:R-:W-:-:S04]  /*1ef0*/  @P1 IMAD R4, R3, 0x8, R6 ;  /* 0x0000000803041824 */ /* 0x003fc800078e0206 */
[----:B------:R-:W-:-:S05]  /*1f00*/  @P1 VIADD R5, R4, 0x10 ;  /* 0x0000001004051836 */ /* 0x000fca0000000000 */
[----:B------:R-:W-:-:S04]  /*1f10*/  @P1 PRMT R5, R22, 0x654, R5 ;  /* 0x0000065416051816 */ /* 0x000fc80000000005 */
[----:B------:R0:W-:Y:S01]  /*1f20*/  @P1 SYNCS.ARRIVE.TRANS64.RED.A1T0 RZ, [R5+URZ], RZ ;  /* 0x000000ff05ff19a7 */ /* 0x0001e2000810043f */
[----:B------:R-:W-:-:S13]  /*1f30*/  ISETP.GT.U32.AND P1, PT, R19, 0x1, PT ;  /* 0x000000011300780c */ /* 0x000fda0003f24070 */
[----:B0-----:R-:W-:Y:S05]  /*1f40*/  @P1 BRA `(.L_x_28) ;  /* 0x0000000000041947 */ /* 0x001fea0003800000 */
[----:B------:R-:W-:Y:S01]  /*1f50*/  BPT.TRAP 0x1 ;  /* 0x000000040000795c */ /* 0x000fe20000300000 */
.L_x_28:
[----:B------:R-:W-:Y:S01]  /*1f60*/  UIADD3 UR6, UR6, 0x1, URZ ;  /* 0x0000000106067890 */ /* 0x000fe2000fffe03f */
[C---:B------:R-:W-:Y:S01]  /*1f70*/  ISETP.GT.AND P2, PT, R0.reuse, 0x1, PT ;  /* 0x000000010000780c */ /* 0x040fe20003f44270 */
[----:B------:R-:W-:Y:S02]  /*1f80*/  VIADD R3, R3, 0x1 ;  /* 0x0000000103037836 */ /* 0x000fe40000000000 */
[----:B------:R-:W-:Y:S01]  /*1f90*/  UISETP.NE.AND UP0, UPT, UR6, 0x2, UPT ;  /* 0x000000020600788c */ /* 0x000fe2000bf05270 */
[----:B------:R-:W-:Y:S02]  /*1fa0*/  VIADD R0, R0, 0xffffffff ;  /* 0xffffffff00007836 */ /* 0x000fe40000000000 */
[C---:B------:R-:W-:Y:S01]  /*1fb0*/  ISETP.NE.AND P1, PT, R3.reuse, 0x2, PT ;  /* 0x000000020300780c */ /* 0x040fe20003f25270 */
[----:B------:R-:W-:Y:S02]  /*1fc0*/  USEL UR7, URZ, 0x1, UP0 ;  /* 0x000000013f077887 */ /* 0x000fe40008000000 */
[----:B------:R-:W-:Y:S01]  /*1fd0*/  USEL UR6, UR6, URZ, UP0 ;  /* 0x0000003f06067287 */ /* 0x000fe20008000000 */
[----:B------:R-:W-:-:S03]  /*1fe0*/  SEL R3, R3, RZ, P1 ;  /* 0x000000ff03037207 */ /* 0x000fc60000800000 */
[----:B------:R-:W-:Y:S01]  /*1ff0*/  LOP3.LUT R7, R7, UR7, RZ, 0x3c, !PT ;  /* 0x0000000707077c12 */ /* 0x000fe2000f8e3cff */
[----:B------:R-:W-:Y:S07]  /*2000*/  @P2 BRA `(.L_x_29) ;  /* 0xfffffff8006c2947 */ /* 0x000fee000383ffff */
.L_x_22:
[----:B------:R-:W2:Y:S02]  /*2010*/  LDC R0, c[0x0][0x28c] ;  /* 0x0000a300ff007b82 */ /* 0x000ea40000000800 */
[----:B--2---:R-:W-:-:S13]  /*2020*/  ISETP.GE.AND P1, PT, R0, 0x1, PT ;  /* 0x000000010000780c */ /* 0x004fda0003f26270 */
[----:B------:R-:W-:Y:S05]  /*2030*/  @!P1 BRA `(.L_x_30) ;  /* 0x0000000000409947 */ /* 0x000fea0003800000 */
[----:B------:R-:W-:Y:S05]  /*2040*/  @!P0 BRA `(.L_x_31) ;  /* 0x0000000000048947 */ /* 0x000fea0003800000 */
[----:B------:R-:W-:Y:S01]  /*2050*/  BPT.TRAP 0x1 ;  /* 0x000000040000795c */ /* 0x000fe20000300000 */
.L_x_31:
[----:B------:R-:W-:Y:S01]  /*2060*/  ISETP.NE.AND P0, PT, R156, RZ, PT ;  /* 0x000000ff9c00720c */ /* 0x000fe20003f05270 */
[----:B------:R-:W-:-:S12]  /*2070*/  UISETP.LT.AND UP1, UPT, UR40, 0x1, UPT ;  /* 0x000000012800788c */ /* 0x000fd8000bf21270 */
[----:B------:R-:W-:-:S05]  /*2080*/  VOTEU.ANY UP0, P0 ;  /* 0x00000000003f7886 */ /* 0x000fca0000000100 */
[----:B------:R-:W-:-:S04]  /*2090*/  @UP0 USEL UR4, UR40, 0x1, UP1 ;  /* 0x0000000128040887 */ /* 0x000fc80008800000 */
[----:B------:R-:W-:-:S06]  /*20a0*/  @UP0 UIADD3 UR4, UR39, UR40, -UR4 ;  /* 0x0000002827040290 */ /* 0x000fcc000fffe804 */
[----:B------:R-:W-:-:S04]  /*20b0*/  IMAD.U32 R0, RZ, RZ, UR4 ;  /* 0x00000004ff007e24 */ /* 0x000fc8000f8e00ff */
[----:B------:R-:W-:-:S05]  /*20c0*/  @P0 IMAD.SHL.U32 R0, R0, 0x8, RZ ;  /* 0x0000000800000824 */ /* 0x000fca00078e00ff */
[----:B------:R-:W-:-:S04]  /*20d0*/  @P0 LOP3.LUT R0, R0, 0x8, RZ, 0xc0, !PT ;  /* 0x0000000800000812 */ /* 0x000fc800078ec0ff */
[----:B------:R-:W-:-:S04]  /*20e0*/  @P0 IADD3 R3, R6, 0x10, R0 ;  /* 0x0000001006030810 */ /* 0x000fc80007ffe000 */
[----:B------:R-:W-:-:S04]  /*20f0*/  @P0 PRMT R3, R22, 0x654, R3 ;  /* 0x0000065416030816 */ /* 0x000fc80000000003 */
[----:B------:R2:W-:Y:S01]  /*2100*/  @P0 SYNCS.ARRIVE.TRANS64.RED.A1T0 RZ, [R3+URZ], RZ ;  /* 0x000000ff03ff09a7 */ /* 0x0005e2000810043f */
[----:B------:R-:W-:-:S13]  /*2110*/  ISETP.GT.U32.AND P0, PT, R19, 0x1, PT ;  /* 0x000000011300780c */ /* 0x000fda0003f04070 */
[----:B--2---:R-:W-:Y:S05]  /*2120*/  @P0 BRA `(.L_x_30) ;  /* 0x0000000000040947 */ /* 0x004fea0003800000 */
[----:B------:R-:W-:Y:S01]  /*2130*/  BPT.TRAP 0x1 ;  /* 0x000000040000795c */ /* 0x000fe20000300000 */
.L_x_30:
[----:B------:R-:W2:Y:S01]  /*2140*/  LDC R7, c[0x0][0x288] ;  /* 0x0000a200ff077b82 */ /* 0x000ea20000000800 */
[--C-:B------:R-:W-:Y:S01]  /*2150*/  SHF.R.U32.HI R0, RZ, 0x2, R18.reuse ;  /* 0x00000002ff007819 */ /* 0x100fe20000011612 */
[----:B------:R-:W-:Y:S01]  /*2160*/  UIADD3 UR39, UR40, UR39, URZ ;  /* 0x0000002728277290 */ /* 0x000fe2000fffe03f */
[----:B01----:R-:W-:Y:S01]  /*2170*/  LOP3.LUT R4, R18, 0x60, RZ, 0xc0, !PT ;  /* 0x0000006012047812 */ /* 0x003fe200078ec0ff */
[----:B------:R-:W-:Y:S01]  /*2180*/  ULDC UR8, c[0x0][0x284] ;  /* 0x0000a10000087ab9 */ /* 0x000fe20000000800 */
[----:B------:R-:W-:Y:S01]  /*2190*/  SHF.R.U32.HI R5, RZ, 0x7, R18 ;  /* 0x00000007ff057819 */ /* 0x000fe20000011612 */
[----:B------:R-:W-:Y:S01]  /*21a0*/  USHF.R.U32.HI UR4, URZ, 0x1, UR39 ;  /* 0x000000013f047899 */ /* 0x000fe20008011627 */
[----:B------:R-:W-:Y:S01]  /*21b0*/  LOP3.LUT R3, R0, 0x7, RZ, 0xc0, !PT ;  /* 0x0000000700037812 */ /* 0x000fe200078ec0ff */
[----:B------:R-:W-:Y:S01]  /*21c0*/  UISETP.GT.U32.AND UP1, UPT, UR39, 0x1, UPT ;  /* 0x000000012700788c */ /* 0x000fe2000bf24070 */
[----:B------:R-:W-:Y:S01]  /*21d0*/  SHF.R.U32.HI R10, RZ, 0x1, R4 ;  /* 0x00000001ff0a7819 */ /* 0x000fe20000011604 */
[----:B------:R-:W-:Y:S01]  /*21e0*/  IMAD.SHL.U32 R4, R18, 0x2, RZ ;  /* 0x0000000212047824 */ /* 0x000fe200078e00ff */
[----:B------:R-:W-:Y:S01]  /*21f0*/  LOP3.LUT R0, R5, 0x1, RZ, 0xc0, !PT ;  /* 0x0000000105007812 */ /* 0x000fe200078ec0ff */
[----:B------:R-:W-:Y:S01]  /*2200*/  ULOP3.LUT UR4, UR4, 0x1, URZ, 0xc0, !UPT ;  /* 0x0000000104047892 */ /* 0x000fe2000f8ec03f */
[----:B------:R-:W-:Y:S01]  /*2210*/  IADD3 R5, RZ, -R10, -R3 ;  /* 0x8000000aff057210 */ /* 0x000fe20007ffe803 */
[----:B------:R-:W-:Y:S01]  /*2220*/  ULDC.64 UR6, c[0x0][0x5d0] ;  /* 0x0001740000067ab9 */ /* 0x000fe20000000a00 */
[----:B------:R-:W-:Y:S01]  /*2230*/  LOP3.LUT R9, R4, 0x6, RZ, 0xc0, !PT ;  /* 0x0000000604097812 */ /* 0x000fe200078ec0ff */
[C---:B------:R-:W-:Y:S01]  /*2240*/  IMAD.SHL.U32 R6, R0.reuse, 0x40, RZ ;  /* 0x0000004000067824 */ /* 0x040fe200078e00ff */
[----:B------:R-:W-:Y:S01]  /*2250*/  UISETP.NE.U32.AND UP0, UPT, UR4, 0x1, UPT ;  /* 0x000000010400788c */ /* 0x000fe2000bf05070 */
[----:B------:R-:W-:Y:S01]  /*2260*/  IMAD R11, R0, -0x40, R5 ;  /* 0xffffffc0000b7824 */ /* 0x000fe200078e0205 */
[----:B------:R-:W-:Y:S01]  /*2270*/  LOP3.LUT R0, R18, 0x3, RZ, 0xc0, !PT ;  /* 0x0000000312007812 */ /* 0x000fe200078ec0ff */
[----:B------:R-:W-:Y:S01]  /*2280*/  UISETP.LT.U32.AND UP1, UPT, UR40, 0x2, UP1 ;  /* 0x000000022800788c */ /* 0x000fe20008f21070 */
[----:B------:R-:W-:Y:S01]  /*2290*/  PRMT R8, R9, 0x6540, R152 ;  /* 0x0000654009087816 */ /* 0x000fe20000000098 */
[----:B------:R-:W-:Y:S01]  /*22a0*/  IMAD.SHL.U32 R152, R152, 0x100, RZ ;  /* 0x0000010098987824 */ /* 0x000fe200078e00ff */
[----:B------:R-:W-:Y:S01]  /*22b0*/  SHF.R.S32.HI R21, RZ, 0x1f, R23 ;  /* 0x0000001fff157819 */ /* 0x000fe20000011417 */
[----:B--2---:R-:W-:Y:S01]  /*22c0*/  IMAD R13, R0, -0x2, R7 ;  /* 0xfffffffe000d7824 */ /* 0x004fe200078e0207 */
[----:B------:R-:W-:Y:S01]  /*22d0*/  UISETP.GT.U32.AND UP0, UPT, UR40, 0x1, !UP0 ;  /* 0x000000012800788c */ /* 0x000fe2000c704070 */
[----:B------:R-:W-:Y:S01]  /*22e0*/  IMAD.SHL.U32 R0, R153, 0x80, RZ ;  /* 0x0000008099007824 */ /* 0x000fe200078e00ff */
[----:B------:R-:W-:Y:S01]  /*22f0*/  ISETP.GE.AND P0, PT, R152, R7, PT ;  /* 0x000000079800720c */ /* 0x000fe20003f06270 */
[----:B------:R-:W-:Y:S01]  /*2300*/  IMAD R4, R21, UR6, RZ ;  /* 0x0000000615047c24 */ /* 0x000fe2000f8e02ff */
[----:B------:R-:W-:Y:S01]  /*2310*/  SHF.R.S32.HI R9, RZ, 0x1f, R8 ;  /* 0x0000001fff097819 */ /* 0x000fe20000011408 */
[----:B------:R-:W-:Y:S01]  /*2320*/  USEL UR5, URZ, 0x1, !UP1 ;  /* 0x000000013f057887 */ /* 0x000fe2000c800000 */
[----:B------:R-:W-:Y:S01]  /*2330*/  ISETP.GE.OR P0, PT, R0, UR8, P0 ;  /* 0x0000000800007c0c */ /* 0x000fe20008706670 */
[----:B------:R-:W-:Y:S01]  /*2340*/  USEL UR4, URZ, 0x1, !UP0 ;  /* 0x000000013f047887 */ /* 0x000fe2000c000000 */
[----:B------:R-:W-:Y:S01]  /*2350*/  LOP3.LUT R3, R6, 0x40, R3, 0xe2, !PT ;  /* 0x0000004006037812 */ /* 0x000fe200078ee203 */
[----:B------:R-:W-:Y:S01]  /*2360*/  IMAD.WIDE R6, R153, 0x80, RZ ;  /* 0x0000008099067825 */ /* 0x000fe200078e02ff */
[----:B------:R-:W-:Y:S01]  /*2370*/  ULOP3.LUT UR39, UR39, 0x1, URZ, 0xc0, !UPT ;  /* 0x0000000127277892 */ /* 0x000fe2000f8ec03f */
[----:B------:R-:W-:Y:S01]  /*2380*/  IADD3 R0, -R0, UR8, R11 ;  /* 0x0000000800007c10 */ /* 0x000fe2000fffe10b */
[----:B------:R-:W-:Y:S01]  /*2390*/  ULOP3.LUT UR38, UR4, UR38, UR5, 0x96, !UPT ;  /* 0x0000002604267292 */ /* 0x000fe2000f8e9605 */
[C---:B------:R-:W-:Y:S01]  /*23a0*/  IMAD R15, R23.reuse, UR7, R4 ;  /* 0x00000007170f7c24 */ /* 0x040fe2000f8e0204 */
[----:B------:R-:W-:Y:S01]  /*23b0*/  LOP3.LUT R169, R6, R3, R10, 0xfe, !PT ;  /* 0x0000000306a97212 */ /* 0x000fe200078efe0a */
[----:B------:R-:W-:-:S04]  /*23c0*/  IMAD.WIDE.U32 R4, R23, UR6, R8 ;  /* 0x0000000617047c25 */ /* 0x000fc8000f8e0008 */
[----:B------:R-:W-:Y:S02]  /*23d0*/  IMAD.IADD R5, R5, 0x1, R15 ;  /* 0x0000000105057824 */ /* 0x000fe400078e020f */
[----:B------:R-:W-:Y:S02]  /*23e0*/  IMAD.IADD R3, R13, 0x1, -R152 ;  /* 0x000000010d037824 */ /* 0x000fe400078e0a98 */
[----:B------:R-:W-:Y:S01]  /*23f0*/  IMAD.MOV.U32 R153, RZ, RZ, -0x1 ;  /* 0xffffffffff997424 */ /* 0x000fe200078e00ff */
[----:B------:R-:W-:Y:S06]  /*2400*/  @P0 BRA `(.L_x_32) ;  /* 0x0000007800dc0947 */ /* 0x000fec0003800000 */
[----:B------:R-:W0:Y:S01]  /*2410*/  LDC.64 R10, c[0x0][0x5c8] ;  /* 0x00017200ff0a7b82 */ /* 0x000e220000000a00 */
[----:B-----5:R-:W-:Y:S01]  /*2420*/  FSETP.NEU.AND P1, PT, R155, RZ, PT ;  /* 0x000000ff9b00720b */ /* 0x020fe20003f2d000 */
[----:B------:R-:W-:Y:S01]  /*2430*/  BSSY B0, `(.L_x_32) ;  /* 0x00007b4000007945 */ /* 0x000fe20003800000 */
[----:B------:R-:W-:-:S04]  /*2440*/  ISETP.GT.AND P0, PT, R3, RZ, PT ;  /* 0x000000ff0300720c */ /* 0x000fc80003f04270 */
[----:B------:R-:W-:Y:S01]  /*2450*/  ISETP.GT.AND P3, PT, R0, RZ, P0 ;  /* 0x000000ff0000720c */ /* 0x000fe20000764270 */
[-C--:B0-----:R-:W-:Y:S02]  /*2460*/  IMAD R12, R7, R10.reuse, RZ ;  /* 0x0000000a070c7224 */ /* 0x081fe400078e02ff */
[----:B------:R-:W-:-:S04]  /*2470*/  IMAD.WIDE.U32 R160, R169, R10, R4 ;  /* 0x0000000aa9a07225 */ /* 0x000fc800078e0004 */
[----:B------:R-:W-:-:S04]  /*2480*/  IMAD R5, R169, R11, R12 ;  /* 0x0000000ba9057224 */ /* 0x000fc800078e020c */
[----:B------:R-:W-:Y:S01]  /*2490*/  IMAD.IADD R171, R161, 0x1, R5 ;  /* 0x00000001a1ab7824 */ /* 0x000fe200078e0205 */
[----:B------:R-:W-:Y:S06]  /*24a0*/  @!P1 BRA `(.L_x_33) ;  /* 0x0000005400989947 */ /* 0x000fec0003800000 */
[----:B------:R-:W0:Y:S01]  /*24b0*/  LDC.64 R14, c[0x0][0x5b8] ;  /* 0x00016e00ff0e7b82 */ /* 0x000e220000000a00 */
[----:B------:R-:W-:-:S07]  /*24c0*/  ULDC.64 UR4, c[0x0][0x5c0] ;  /* 0x0001700000047ab9 */ /* 0x000fce0000000a00 */
[----:B------:R-:W1:Y:S08]  /*24d0*/  LDC.64 R166, c[0x0][0x5b0] ;  /* 0x00016c00ffa67b82 */ /* 0x000e700000000a00 */
[----:B------:R-:W2:Y:S01]  /*24e0*/  LDC.64 R12, c[0x0][0x5a8] ;  /* 0x00016a00ff0c7b82 */ /* 0x000ea20000000a00 */
[-C--:B0-----:R-:W-:Y:S02]  /*24f0*/  IMAD R4, R21, R14.reuse, RZ ;  /* 0x0000000e15047224 */ /* 0x081fe400078e02ff */
[----:B------:R-:W-:-:S04]  /*2500*/  IMAD.WIDE.U32 R162, R23, R14, R8 ;  /* 0x0000000e17a27225 */ /* 0x000fc800078e0008 */
[----:B------:R-:W-:Y:S02]  /*2510*/  IMAD R161, R23, R15, R4 ;  /* 0x0000000f17a17224 */ /* 0x000fe400078e0204 */
[-C--:B-1----:R-:W-:Y:S02]  /*2520*/  IMAD R6, R7, R166.reuse, RZ ;  /* 0x000000a607067224 */ /* 0x082fe400078e02ff */
[----:B------:R-:W-:Y:S02]  /*2530*/  IMAD.IADD R21, R163, 0x1, R161 ;  /* 0x00000001a3157824 */ /* 0x000fe400078e02a1 */
[----:B------:R-:W-:Y:S02]  /*2540*/  IMAD.MOV.U32 R20, RZ, RZ, R162 ;  /* 0x000000ffff147224 */ /* 0x000fe400078e00a2 */
[C---:B------:R-:W-:Y:S02]  /*2550*/  IMAD R165, R169.reuse, R167, R6 ;  /* 0x000000a7a9a57224 */ /* 0x040fe400078e0206 */
[----:B------:R-:W-:-:S04]  /*2560*/  IMAD.WIDE.U32 R4, R169, R166, R20 ;  /* 0x000000a6a9047225 */ /* 0x000fc800078e0014 */
[----:B------:R-:W-:Y:S01]  /*2570*/  IMAD.IADD R5, R5, 0x1, R165 ;  /* 0x0000000105057824 */ /* 0x000fe200078e02a5 */
[----:B--2---:R-:W-:-:S04]  /*2580*/  LEA R6, P1, R4, R12, 0x1 ;  /* 0x0000000c04067211 */ /* 0x004fc800078208ff */
[----:B------:R-:W-:-:S05]  /*2590*/  LEA.HI.X R7, R4, R13, R5, 0x1, P1 ;  /* 0x0000000d04077211 */ /* 0x000fca00008f0c05 */
[----:B------:R0:W2:Y:S01]  /*25a0*/  @P3 LDG.E.LTC128B.U16 R15, desc[UR36][R6.64] ;  /* 0x00000024060f3981 */ /* 0x0000a2000c1e1520 */
[----:B------:R-:W-:Y:S01]  /*25b0*/  IMAD.WIDE.U32 R158, R169, R166, R8 ;  /* 0x000000a6a99e7225 */ /* 0x000fe200078e0008 */
[----:B------:R-:W-:Y:S03]  /*25c0*/  BSSY B1, `(.L_x_34) ;  /* 0x0000013000017945 */ /* 0x000fe60003800000 */
[----:B------:R-:W-:Y:S02]  /*25d0*/  IMAD.IADD R159, R165, 0x1, R159 ;  /* 0x00000001a59f7824 */ /* 0x000fe400078e029f */
[----:B------:R-:W-:-:S04]  /*25e0*/  IMAD.WIDE.U32 R158, R23, R14, R158 ;  /* 0x0000000e179e7225 */ /* 0x000fc800078e009e */
[----:B0-----:R-:W-:Y:S01]  /*25f0*/  IMAD.IADD R7, R161, 0x1, R159 ;  /* 0x00000001a1077824 */ /* 0x001fe200078e029f */
[----:B------:R-:W-:Y:S02]  /*2600*/  LEA R6, P4, R158, R12, 0x1 ;  /* 0x0000000c9e067211 */ /* 0x000fe400078808ff */
[----:B------:R-:W-:Y:S02]  /*2610*/  SHF.L.U64.HI R159, R166, 0x3, R167 ;  /* 0x00000003a69f7819 */ /* 0x000fe400000102a7 */
[----:B------:R-:W-:Y:S01]  /*2620*/  LEA.HI.X R7, R158, R13, R7, 0x1, P4 ;  /* 0x0000000d9e077211 */ /* 0x000fe200020f0c07 */
[----:B------:R-:W-:Y:S02]  /*2630*/  IMAD.SHL.U32 R158, R166, 0x8, RZ ;  /* 0x00000008a69e7824 */ /* 0x000fe400078e00ff */
[----:B--2---:R-:W-:-:S04]  /*2640*/  IMAD.U32 R4, R15, 0x10000, RZ ;  /* 0x000100000f047824 */ /* 0x004fc800078e00ff */
[----:B------:R-:W-:Y:S01]  /*2650*/  FMUL R5, R4, R155 ;  /* 0x0000009b04057220 */ /* 0x000fe20000400000 */
[----:B------:R-:W-:-:S03]  /*2660*/  LEA R4, P1, R160, UR4, 0x1 ;  /* 0x00000004a0047c11 */ /* 0x000fc6000f8208ff */
[----:B------:R-:W-:Y:S01]  /*2670*/  FFMA R24, R24, R154, R5 ;  /* 0x0000009a18187223 */ /* 0x000fe20000000005 */
[----:B------:R-:W-:Y:S02]  /*2680*/  LEA.HI.X R5, R160, UR5, R171, 0x1, P1 ;  /* 0x00000005a0057c11 */ /* 0x000fe400088f0cab */
[----:B------:R-:W-:Y:S02]  /*2690*/  ISETP.GT.AND P1, PT, R3, 0x1, PT ;  /* 0x000000010300780c */ /* 0x000fe40003f24270 */
[----:B------:R-:W-:Y:S02]  /*26a0*/  F2FP.BF16.F32.PACK_AB R24, RZ, R24 ;  /* 0x00000018ff18723e */ /* 0x000fe400000010ff */
[----:B------:R-:W-:-:S03]  /*26b0*/  ISETP.GT.AND P2, PT, R0, RZ, P1 ;  /* 0x000000ff0000720c */ /* 0x000fc60000f44270 */
[----:B------:R0:W-:Y:S10]  /*26c0*/  @P3 STG.E.U16 desc[UR36][R4.64], R24 ;  /* 0x0000001804003986 */ /* 0x0001f4000c101524 */
[----:B------:R-:W-:Y:S05]  /*26d0*/  @!P2 BRA `(.L_x_35) ;  /* 0x000000000004a947 */ /* 0x000fea0003800000 */
[----:B------:R1:W5:Y:S02]  /*26e0*/  LDG.E.LTC128B.U16 R15, desc[UR36][R6.64+0x2] ;  /* 0x00000224060f7981 */ /* 0x000364000c1e1520 */
.L_x_35:
[----:B------:R-:W-:Y:S05]  /*26f0*/  BSYNC B1 ;  /* 0x0000000000017941 */ /* 0x000fea0003800000 */
.L_x_34:
[----:B-----5:R-:W-:Y:S01]  /*2700*/  IMAD.U32 R20, R15, 0x10000, RZ ;  /* 0x000100000f147824 */ /* 0x020fe200078e00ff */
[----:B------:R-:W-:Y:S01]  /*2710*/  ISETP.GT.AND P0, PT, R0, 0x8, P0 ;  /* 0x000000080000780c */ /* 0x000fe20000704270 */
[----:B------:R-:W-:Y:S01]  /*2720*/  IMAD.WIDE.U32 R158, R169, R166, R158 ;  /* 0x000000a6a99e7225 */ /* 0x000fe200078e009e */
[----:B------:R-:W-:-:S03]  /*2730*/  PRMT R152, R15, 0x7610, R152 ;  /* 0x000076100f987816 */ /* 0x000fc60000000098 */
[----:B------:R-:W-:Y:S01]  /*2740*/  FMUL R20, R20, R155 ;  /* 0x0000009b14147220 */ /* 0x000fe20000400000 */
[----:B------:R-:W-:Y:S01]  /*2750*/  IMAD.IADD R165, R165, 0x1, R159 ;  /* 0x00000001a5a57824 */ /* 0x000fe200078e029f */
[----:B------:R-:W-:Y:S02]  /*2760*/  IADD3 R162, P3, R162, R158, RZ ;  /* 0x0000009ea2a27210 */ /* 0x000fe40007f7e0ff */
[----:B------:R-:W-:-:S03]  /*2770*/  FFMA R25, R25, R154, R20 ;  /* 0x0000009a19197223 */ /* 0x000fc60000000014 */
[----:B------:R-:W-:Y:S02]  /*2780*/  IMAD.X R21, R165, 0x1, R21, P3 ;  /* 0x00000001a5157824 */ /* 0x000fe400018e0615 */
[----:B------:R-:W-:Y:S02]  /*2790*/  F2FP.BF16.F32.PACK_AB R25, RZ, R25 ;  /* 0x00000019ff19723e */ /* 0x000fe400000010ff */
[C---:B------:R-:W-:Y:S02]  /*27a0*/  LEA R20, P3, R162.reuse, R12, 0x1 ;  /* 0x0000000ca2147211 */ /* 0x040fe400078608ff */
[----:B------:R-:W-:Y:S02]  /*27b0*/  PRMT R159, R25, 0x7610, R159 ;  /* 0x00007610199f7816 */ /* 0x000fe4000000009f */
[----:B------:R-:W-:-:S03]  /*27c0*/  LEA.HI.X R21, R162, R13, R21, 0x1, P3 ;  /* 0x0000000da2157211 */ /* 0x000fc600018f0c15 */
[----:B------:R2:W-:Y:S04]  /*27d0*/  @P2 STG.E.U16 desc[UR36][R4.64+0x2], R159 ;  /* 0x0000029f04002986 */ /* 0x0005e8000c101524 */
[----:B------:R-:W0:Y:S01]  /*27e0*/  @P0 LDG.E.LTC128B.U16 R152, desc[UR36][R20.64] ;  /* 0x0000002414980981 */ /* 0x000e22000c1e1520 */
[----:B------:R-:W-:Y:S01]  /*27f0*/  IADD3 R8, P2, R8, R158, RZ ;  /* 0x0000009e08087210 */ /* 0x000fe20007f5e0ff */
[----:B------:R-:W-:Y:S01]  /*2800*/  BSSY B1, `(.L_x_36) ;  /* 0x0000011000017945 */ /* 0x000fe20003800000 */
[----:B------:R-:W-:Y:S02]  /*2810*/  SHF.L.U64.HI R11, R10, 0x4, R11 ;  /* 0x000000040a0b7819 */ /* 0x000fe4000001020b */
[----:B------:R-:W-:Y:S01]  /*2820*/  ISETP.GT.AND P1, PT, R0, 0x8, P1 ;  /* 0x000000080000780c */ /* 0x000fe20000f24270 */
[----:B------:R-:W-:Y:S01]  /*2830*/  IMAD.X R9, R9, 0x1, R165, P2 ;  /* 0x0000000109097824 */ /* 0x000fe200010e06a5 */
[----:B------:R-:W-:Y:S01]  /*2840*/  LEA R10, P2, R10, R4, 0x4 ;  /* 0x000000040a0a7211 */ /* 0x000fe200078420ff */
[----:B------:R-:W-:-:S04]  /*2850*/  IMAD.WIDE.U32 R14, R23, R14, R8 ;  /* 0x0000000e170e7225 */ /* 0x000fc800078e0008 */
[----:B------:R-:W-:Y:S01]  /*2860*/  IMAD.X R11, R11, 0x1, R5, P2 ;  /* 0x000000010b0b7824 */ /* 0x000fe200010e0605 */
[----:B------:R-:W-:Y:S01]  /*2870*/  LEA R8, P3, R14, R12, 0x1 ;  /* 0x0000000c0e087211 */ /* 0x000fe200078608ff */
[----:B------:R-:W-:-:S05]  /*2880*/  IMAD.IADD R9, R161, 0x1, R15 ;  /* 0x00000001a1097824 */ /* 0x000fca00078e020f */
[----:B------:R-:W-:Y:S01]  /*2890*/  LEA.HI.X R9, R14, R13, R9, 0x1, P3 ;  /* 0x0000000d0e097211 */ /* 0x000fe200018f0c09 */
[----:B0-----:R-:W-:-:S04]  /*28a0*/  IMAD.U32 R24, R152, 0x10000, RZ ;  /* 0x0001000098187824 */ /* 0x001fc800078e00ff */
[----:B------:R-:W-:-:S04]  /*28b0*/  FMUL R25, R24, R155 ;  /* 0x0000009b18197220 */ /* 0x000fc80000400000 */
[----:B------:R-:W-:-:S05]  /*28c0*/  FFMA R25, R26, R154, R25 ;  /* 0x0000009a1a197223 */ /* 0x000fca0000000019 */
[----:B------:R-:W-:-:S05]  /*28d0*/  F2FP.BF16.F32.PACK_AB R25, RZ, R25 ;  /* 0x00000019ff19723e */ /* 0x000fca00000010ff */
[----:B------:R2:W-:Y:S01]  /*28e0*/  @P0 STG.E.U16 desc[UR36][R10.64], R25 ;  /* 0x000000190a000986 */ /* 0x0005e2000c101524 */
[----:B------:R-:W-:Y:S05]  /*28f0*/  @!P1 BRA `(.L_x_37) ;  /* 0x0000000000049947 */ /* 0x000fea0003800000 */
[----:B------:R0:W5:Y:S02]  /*2900*/  LDG.E.LTC128B.U16 R152, desc[UR36][R8.64+0x2] ;  /* 0x0000022408987981 */ /* 0x000164000c1e1520 */
.L_x_37:
[----:B------:R-:W-:Y:S05]  /*2910*/  BSYNC B1 ;  /* 0x0000000000017941 */ /* 0x000fea0003800000 */
.L_x_36:
[----:B-----5:R-:W-:Y:S01]  /*2920*/  IMAD.U32 R12, R152, 0x10000, RZ ;  /* 0x00010000980c7824 */ /* 0x020fe200078e00ff */
[----:B------:R-:W-:Y:S01]  /*2930*/  ISETP.GT.AND P0, PT, R3, 0x8, PT ;  /* 0x000000080300780c */ /* 0x000fe20003f04270 */
[----:B------:R-:W-:Y:S02]  /*2940*/  BSSY B1, `(.L_x_38) ;  /* 0x0000008000017945 */ /* 0x000fe40003800000 */
[----:B------:R-:W-:Y:S01]  /*2950*/  FMUL R12, R12, R155 ;  /* 0x0000009b0c0c7220 */ /* 0x000fe20000400000 */
[----:B------:R-:W-:-:S03]  /*2960*/  ISETP.GT.AND P2, PT, R0, RZ, P0 ;  /* 0x000000ff0000720c */ /* 0x000fc60000744270 */
[----:B------:R-:W-:-:S05]  /*2970*/  FFMA R12, R27, R154, R12 ;  /* 0x0000009a1b0c7223 */ /* 0x000fca000000000c */
[----:B------:R-:W-:-:S05]  /*2980*/  F2FP.BF16.F32.PACK_AB R12, RZ, R12 ;  /* 0x0000000cff0c723e */ /* 0x000fca00000010ff */
[----:B------:R3:W-:Y:S01]  /*2990*/  @P1 STG.E.U16 desc[UR36][R10.64+0x2], R12 ;  /* 0x0000020c0a001986 */ /* 0x0007e2000c101524 */
[----:B------:R-:W-:Y:S05]  /*29a0*/  @!P2 BRA `(.L_x_39) ;  /* 0x000000000004a947 */ /* 0x000fea0003800000 */
[----:B------:R4:W5:Y:S02]  /*29b0*/  LDG.E.LTC128B.U16 R152, desc[UR36][R6.64+0x10] ;  /* 0x0000102406987981 */ /* 0x000964000c1e1520 */
.L_x_39:
[----:B------:R-:W-:Y:S05]  /*29c0*/  BSYNC B1 ;  /* 0x0000000000017941 */ /* 0x000fea0003800000 */
.L_x_38:
[----:B---3-5:R-:W-:Y:S01]  /*29d0*/  IMAD.U32 R12, R152, 0x10000, RZ ;  /* 0x00010000980c7824 */ /* 0x028fe200078e00ff */
        /* <DEDUP_REMOVED lines=9> */
.L_x_41:
[----:B------:R-:W-:Y:S05]  /*2a70*/  BSYNC B1 ;  /* 0x0000000000017941 */ /* 0x000fea0003800000 */
.L_x_40:
[----:B-----5:R-:W-:Y:S01]  /*2a80*/  IMAD.U32 R12, R152, 0x10000, RZ ;  /* 0x00010000980c7824 */ /* 0x020fe200078e00ff */
[----:B------:R-:W-:Y:S01]  /*2a90*/  ISETP.GT.AND P0, PT, R0, 0x8, P0 ;  /* 0x000000080000780c */ /* 0x000fe20000704270 */
[----:B------:R-:W-:Y:S02]  /*2aa0*/  BSSY B1, `(.L_x_42) ;  /* 0x0000007000017945 */ /* 0x000fe40003800000 */
[----:B------:R-:W-:-:S04]  /*2ab0*/  FMUL R12, R12, R155 ;  /* 0x0000009b0c0c7220 */ /* 0x000fc80000400000 */
[----:B------:R-:W-:-:S05]  /*2ac0*/  FFMA R12, R29, R154, R12 ;  /* 0x0000009a1d0c7223 */ /* 0x000fca000000000c */
[----:B------:R-:W-:-:S05]  /*2ad0*/  F2FP.BF16.F32.PACK_AB R12, RZ, R12 ;  /* 0x0000000cff0c723e */ /* 0x000fca00000010ff */
[----:B------:R0:W-:Y:S01]  /*2ae0*/  @P3 STG.E.U16 desc[UR36][R4.64+0x12], R12 ;  /* 0x0000120c04003986 */ /* 0x0001e2000c101524 */
[----:B------:R-:W-:Y:S05]  /*2af0*/  @!P0 BRA `(.L_x_43) ;  /* 0x0000000000048947 */ /* 0x000fea0003800000 */
[----:B------:R0:W5:Y:S02]  /*2b00*/  LDG.E.LTC128B.U16 R152, desc[UR36][R8.64+0x10] ;  /* 0x0000102408987981 */ /* 0x000164000c1e1520 */
.L_x_43:
[----:B------:R-:W-:Y:S05]  /*2b10*/  BSYNC B1 ;  /* 0x0000000000017941 */ /* 0x000fea0003800000 */
.L_x_42:
[----:B0----5:R-:W-:Y:S01]  /*2b20*/  IMAD.U32 R12, R152, 0x10000, RZ ;  /* 0x00010000980c7824 */ /* 0x021fe200078e00ff */
[----:B------:R-:W-:Y:S01]  /*2b30*/  ISETP.GT.AND P1, PT, R0, 0x8, P1 ;  /* 0x000000080000780c */ /* 0x000fe20000f24270 */
[----:B------:R-:W-:Y:S02]  /*2b40*/  BSSY B1, `(.L_x_44) ;  /* 0x0000007000017945 */ /* 0x000fe40003800000 */
[----:B---3--:R-:W-:-:S04]  /*2b50*/  FMUL R13, R12, R155 ;  /* 0x0000009b0c0d7220 */ /* 0x008fc80000400000 */
[----:B------:R-:W-:-:S05]  /*2b60*/  FFMA R13, R30, R154, R13 ;  /* 0x0000009a1e0d7223 */ /* 0x000fca000000000d */
[----:B------:R-:W-:-:S05]  /*2b70*/  F2FP.BF16.F32.PACK_AB R13, RZ, R13 ;  /* 0x0000000dff0d723e */ /* 0x000fca00000010ff */
[----:B------:R0:W-:Y:S01]  /*2b80*/  @P0 STG.E.U16 desc[UR36][R10.64+0x10], R13 ;  /* 0x0000100d0a000986 */ /* 0x0001e2000c101524 */
[----:B------:R-:W-:Y:S05]  /*2b90*/  @!P1 BRA `(.L_x_45) ;  /* 0x0000000000049947 */ /* 0x000fea0003800000 */
[----:B------:R3:W5:Y:S02]  /*2ba0*/  LDG.E.LTC128B.U16 R152, desc[UR36][R8.64+0x12] ;  /* 0x0000122408987981 */ /* 0x000764000c1e1520 */
.L_x_45:
[----:B------:R-:W-:Y:S05]  /*2bb0*/  BSYNC B1 ;  /* 0x0000000000017941 */ /* 0x000fea0003800000 */
.L_x_44:
        /* <DEDUP_REMOVED lines=10> */
.L_x_47:
[----:B------:R-:W-:Y:S05]  /*2c60*/  BSYNC B1 ;  /* 0x0000000000017941 */ /* 0x000fea0003800000 */
.L_x_46:
[----:B0----5:R-:W-:Y:S01]  /*2c70*/  IMAD.U32 R12, R152, 0x10000, RZ ;  /* 0x00010000980c7824 */ /* 0x021fe200078e00ff */
        /* <DEDUP_REMOVED lines=9> */
.L_x_49:
[----:B------:R-:W-:Y:S05]  /*2d10*/  BSYNC B1 ;  /* 0x0000000000017941 */ /* 0x000fea0003800000 */
.L_x_48:
        /* <DEDUP_REMOVED lines=9> */
.L_x_51:
[----:B------:R-:W-:Y:S05]  /*2db0*/  BSYNC B1 ;  /* 0x0000000000017941 */ /* 0x000fea0003800000 */
.L_x_50:
[----:B0----5:R-:W-:Y:S01]  /*2dc0*/  IMAD.U32 R12, R152, 0x10000, RZ ;  /* 0x00010000980c7824 */ /* 0x021fe200078e00ff */
        /* <DEDUP_REMOVED lines=8> */
.L_x_53:
[----:B------:R-:W-:Y:S05]  /*2e50*/  BSYNC B1 ;  /* 0x0000000000017941 */ /* 0x000fea0003800000 */
.L_x_52:
        /* <DEDUP_REMOVED lines=10> */
.L_x_55:
[----:B------:R-:W-:Y:S05]  /*2f00*/  BSYNC B1 ;  /* 0x0000000000017941 */ /* 0x000fea0003800000 */
.L_x_54:
        /* <DEDUP_REMOVED lines=10> */
.L_x_57:
[----:B------:R-:W-:Y:S05]  /*2fb0*/  BSYNC B1 ;  /* 0x0000000000017941 */ /* 0x000fea0003800000 */
.L_x_56:
        /* <DEDUP_REMOVED lines=9> */
.L_x_59:
[----:B------:R-:W-:Y:S05]  /*3050*/  BSYNC B1 ;  /* 0x0000000000017941 */ /* 0x000fea0003800000 */
.L_x_58:
        /* <DEDUP_REMOVED lines=9> */
.L_x_61:
[----:B------:R-:W-:Y:S05]  /*30f0*/  BSYNC B1 ;  /* 0x0000000000017941 */ /* 0x000fea0003800000 */
.L_x_60:
        /* <DEDUP_REMOVED lines=10> */
.L_x_63:
[----:B------:R-:W-:Y:S05]  /*31a0*/  BSYNC B1 ;  /* 0x0000000000017941 */ /* 0x000fea0003800000 */
.L_x_62:
        /* <DEDUP_REMOVED lines=10> */
.L_x_65:
[----:B------:R-:W-:Y:S05]  /*3250*/  BSYNC B1 ;  /* 0x0000000000017941 */ /* 0x000fea0003800000 */
.L_x_64:
        /* <DEDUP_REMOVED lines=9> */
.L_x_67:
[----:B------:R-:W-:Y:S05]  /*32f0*/  BSYNC B1 ;  /* 0x0000000000017941 */ /* 0x000fea0003800000 */
.L_x_66:
        /* <DEDUP_REMOVED lines=9> */
.L_x_69:
[----:B------:R-:W-:Y:S05]  /*3390*/  BSYNC B1 ;  /* 0x0000000000017941 */ /* 0x000fea0003800000 */
.L_x_68:
        /* <DEDUP_REMOVED lines=10> */
.L_x_71:
[----:B------:R-:W-:Y:S05]  /*3440*/  BSYNC B1 ;  /* 0x0000000000017941 */ /* 0x000fea0003800000 */
.L_x_70:
        /* <DEDUP_REMOVED lines=10> */
.L_x_73:
[----:B------:R-:W-:Y:S05]  /*34f0*/  BSYNC B1 ;  /* 0x0000000000017941 */ /* 0x000fea0003800000 */
.L_x_72:
        /* <DEDUP_REMOVED lines=9> */
.L_x_75:
[----:B------:R-:W-:Y:S05]  /*3590*/  BSYNC B1 ;  /* 0x0000000000017941 */ /* 0x000fea0003800000 */
.L_x_74:
        /* <DEDUP_REMOVED lines=9> */
.L_x_77:
[----:B------:R-:W-:Y:S05]  /*3630*/  BSYNC B1 ;  /* 0x0000000000017941 */ /* 0x000fea0003800000 */
.L_x_76:
        /* <DEDUP_REMOVED lines=10> */
.L_x_79:
[----:B------:R-:W-:Y:S05]  /*36e0*/  BSYNC B1 ;  /* 0x0000000000017941 */ /* 0x000fea0003800000 */
.L_x_78:
        /* <DEDUP_REMOVED lines=10> */
.L_x_81:
[----:B------:R-:W-:Y:S05]  /*3790*/  BSYNC B1 ;  /* 0x0000000000017941 */ /* 0x000fea0003800000 */
.L_x_80:
        /* <DEDUP_REMOVED lines=9> */
.L_x_83:
[----:B------:R-:W-:Y:S05]  /*3830*/  BSYNC B1 ;  /* 0x0000000000017941 */ /* 0x000fea0003800000 */
.L_x_82:
        /* <DEDUP_REMOVED lines=9> */
.L_x_85:
[----:B------:R-:W-:Y:S05]  /*38d0*/  BSYNC B1 ;  /* 0x0000000000017941 */ /* 0x000fea0003800000 */
.L_x_84:
        /* <DEDUP_REMOVED lines=10> */
.L_x_87:
[----:B------:R-:W-:Y:S05]  /*3980*/  BSYNC B1 ;  /* 0x0000000000017941 */ /* 0x000fea0003800000 */
.L_x_86:
        /* <DEDUP_REMOVED lines=10> */
.L_x_89:
[----:B------:R-:W-:Y:S05]  /*3a30*/  BSYNC B1 ;  /* 0x0000000000017941 */ /* 0x000fea0003800000 */
.L_x_88:
        /* <DEDUP_REMOVED lines=9> */
.L_x_91:
[----:B------:R-:W-:Y:S05]  /*3ad0*/  BSYNC B1 ;  /* 0x0000000000017941 */ /* 0x000fea0003800000 */
.L_x_90:
        /* <DEDUP_REMOVED lines=9> */
.L_x_93:
[----:B------:R-:W-:Y:S05]  /*3b70*/  BSYNC B1 ;  /* 0x0000000000017941 */ /* 0x000fea0003800000 */
.L_x_92:
        /* <DEDUP_REMOVED lines=10> */
.L_x_95:
[----:B------:R-:W-:Y:S05]  /*3c20*/  BSYNC B1 ;  /* 0x0000000000017941 */ /* 0x000fea0003800000 */
.L_x_94:
        /* <DEDUP_REMOVED lines=10> */
.L_x_97:
[----:B------:R-:W-:Y:S05]  /*3cd0*/  BSYNC B1 ;  /* 0x0000000000017941 */ /* 0x000fea0003800000 */
.L_x_96:
        /* <DEDUP_REMOVED lines=9> */
.L_x_99:
[----:B------:R-:W-:Y:S05]  /*3d70*/  BSYNC B1 ;  /* 0x0000000000017941 */ /* 0x000fea0003800000 */
.L_x_98:
        /* <DEDUP_REMOVED lines=9> */
.L_x_101:
[----:B------:R-:W-:Y:S05]  /*3e10*/  BSYNC B1 ;  /* 0x0000000000017941 */ /* 0x000fea0003800000 */
.L_x_100:
        /* <DEDUP_REMOVED lines=10> */
.L_x_103:
[----:B------:R-:W-:Y:S05]  /*3ec0*/  BSYNC B1 ;  /* 0x0000000000017941 */ /* 0x000fea0003800000 */
.L_x_102:
        /* <DEDUP_REMOVED lines=10> */
.L_x_105:
[----:B------:R-:W-:Y:S05]  /*3f70*/  BSYNC B1 ;  /* 0x0000000000017941 */ /* 0x000fea0003800000 */
.L_x_104:
        /* <DEDUP_REMOVED lines=9> */
.L_x_107:
[----:B------:R-:W-:Y:S05]  /*4010*/  BSYNC B1 ;  /* 0x0000000000017941 */ /* 0x000fea0003800000 */
.L_x_106:
        /* <DEDUP_REMOVED lines=9> */
.L_x_109:
[----:B------:R-:W-:Y:S05]  /*40b0*/  BSYNC B1 ;  /* 0x0000000000017941 */ /* 0x000fea0003800000 */
.L_x_108:
        /* <DEDUP_REMOVED lines=10> */
.L_x_111:
[----:B------:R-:W-:Y:S05]  /*4160*/  BSYNC B1 ;  /* 0x0000000000017941 */ /* 0x000fea0003800000 */
.L_x_110:
        /* <DEDUP_REMOVED lines=10> */
.L_x_113:
[----:B------:R-:W-:Y:S05]  /*4210*/  BSYNC B1 ;  /* 0x0000000000017941 */ /* 0x000fea0003800000 */
.L_x_112:
        /* <DEDUP_REMOVED lines=9> */
.L_x_115:
[----:B------:R-:W-:Y:S05]  /*42b0*/  BSYNC B1 ;  /* 0x0000000000017941 */ /* 0x000fea0003800000 */
.L_x_114:
        /* <DEDUP_REMOVED lines=9> */
.L_x_117:
[----:B------:R-:W-:Y:S05]  /*4350*/  BSYNC B1 ;  /* 0x0000000000017941 */ /* 0x000fea0003800000 */
.L_x_116:
        /* <DEDUP_REMOVED lines=10> */
.L_x_119:
[----:B------:R-:W-:Y:S05]  /*4400*/  BSYNC B1 ;  /* 0x0000000000017941 */ /* 0x000fea0003800000 */
.L_x_118:
        /* <DEDUP_REMOVED lines=10> */
.L_x_121:
[----:B------:R-:W-:Y:S05]  /*44b0*/  BSYNC B1 ;  /* 0x0000000000017941 */ /* 0x000fea0003800000 */
.L_x_120:
        /* <DEDUP_REMOVED lines=9> */
.L_x_123:
[----:B------:R-:W-:Y:S05]  /*4550*/  BSYNC B1 ;  /* 0x0000000000017941 */ /* 0x000fea0003800000 */
.L_x_122:
        /* <DEDUP_REMOVED lines=9> */
.L_x_125:
[----:B------:R-:W-:Y:S05]  /*45f0*/  BSYNC B1 ;  /* 0x0000000000017941 */ /* 0x000fea0003800000 */
.L_x_124:
        /* <DEDUP_REMOVED lines=10> */
.L_x_127:
[----:B------:R-:W-:Y:S05]  /*46a0*/  BSYNC B1 ;  /* 0x0000000000017941 */ /* 0x000fea0003800000 */
.L_x_126:
        /* <DEDUP_REMOVED lines=10> */
.L_x_129:
[----:B------:R-:W-:Y:S05]  /*4750*/  BSYNC B1 ;  /* 0x0000000000017941 */ /* 0x000fea0003800000 */
.L_x_128:
        /* <DEDUP_REMOVED lines=9> */
.L_x_131:
[----:B------:R-:W-:Y:S05]  /*47f0*/  BSYNC B1 ;  /* 0x0000000000017941 */ /* 0x000fea0003800000 */
.L_x_130:
        /* <DEDUP_REMOVED lines=9> */
.L_x_133:
[----:B------:R-:W-:Y:S05]  /*4890*/  BSYNC B1 ;  /* 0x0000000000017941 */ /* 0x000fea0003800000 */
.L_x_132:
        /* <DEDUP_REMOVED lines=10> */
.L_x_135:
[----:B------:R-:W-:Y:S05]  /*4940*/  BSYNC B1 ;  /* 0x0000000000017941 */ /* 0x000fea0003800000 */
.L_x_134:
        /* <DEDUP_REMOVED lines=10> */
.L_x_137:
[----:B------:R-:W-:Y:S05]  /*49f0*/  BSYNC B1 ;  /* 0x0000000000017941 */ /* 0x000fea0003800000 */
.L_x_136:
        /* <DEDUP_REMOVED lines=9> */
.L_x_139:
[----:B------:R-:W-:Y:S05]  /*4a90*/  BSYNC B1 ;  /* 0x0000000000017941 */ /* 0x000fea0003800000 */
.L_x_138:
        /* <DEDUP_REMOVED lines=9> */
.L_x_141:
[----:B------:R-:W-:Y:S05]  /*4b30*/  BSYNC B1 ;  /* 0x0000000000017941 */ /* 0x000fea0003800000 */
.L_x_140:
        /* <DEDUP_REMOVED lines=10> */
.L_x_143:
[----:B------:R-:W-:Y:S05]  /*4be0*/  BSYNC B1 ;  /* 0x0000000000017941 */ /* 0x000fea0003800000 */
.L_x_142:
        /* <DEDUP_REMOVED lines=10> */
.L_x_145:
[----:B------:R-:W-:Y:S05]  /*4c90*/  BSYNC B1 ;  /* 0x0000000000017941 */ /* 0x000fea0003800000 */
.L_x_144:
        /* <DEDUP_REMOVED lines=9> */
.L_x_147:
[----:B------:R-:W-:Y:S05]  /*4d30*/  BSYNC B1 ;  /* 0x0000000000017941 */ /* 0x000fea0003800000 */
.L_x_146:
        /* <DEDUP_REMOVED lines=9> */
.L_x_149:
[----:B------:R-:W-:Y:S05]  /*4dd0*/  BSYNC B1 ;  /* 0x0000000000017941 */ /* 0x000fea0003800000 */
.L_x_148:
        /* <DEDUP_REMOVED lines=10> */
.L_x_151:
[----:B------:R-:W-:Y:S05]  /*4e80*/  BSYNC B1 ;  /* 0x0000000000017941 */ /* 0x000fea0003800000 */
.L_x_150:
        /* <DEDUP_REMOVED lines=10> */
.L_x_153:
[----:B------:R-:W-:Y:S05]  /*4f30*/  BSYNC B1 ;  /* 0x0000000000017941 */ /* 0x000fea0003800000 */
.L_x_152:
        /* <DEDUP_REMOVED lines=9> */
.L_x_155:
[----:B------:R-:W-:Y:S05]  /*4fd0*/  BSYNC B1 ;  /* 0x0000000000017941 */ /* 0x000fea0003800000 */
.L_x_154:
        /* <DEDUP_REMOVED lines=9> */
.L_x_157:
[----:B------:R-:W-:Y:S05]  /*5070*/  BSYNC B1 ;  /* 0x0000000000017941 */ /* 0x000fea0003800000 */
.L_x_156:
        /* <DEDUP_REMOVED lines=10> */
.L_x_159:
[----:B------:R-:W-:Y:S05]  /*5120*/  BSYNC B1 ;  /* 0x0000000000017941 */ /* 0x000fea0003800000 */
.L_x_158:
        /* <DEDUP_REMOVED lines=10> */
.L_x_161:
[----:B------:R-:W-:Y:S05]  /*51d0*/  BSYNC B1 ;  /* 0x0000000000017941 */ /* 0x000fea0003800000 */
.L_x_160:
        /* <DEDUP_REMOVED lines=9> */
.L_x_163:
[----:B------:R-:W-:Y:S05]  /*5270*/  BSYNC B1 ;  /* 0x0000000000017941 */ /* 0x000fea0003800000 */
.L_x_162:
        /* <DEDUP_REMOVED lines=9> */
.L_x_165:
[----:B------:R-:W-:Y:S05]  /*5310*/  BSYNC B1 ;  /* 0x0000000000017941 */ /* 0x000fea0003800000 */
.L_x_164:
        /* <DEDUP_REMOVED lines=10> */
.L_x_167:
[----:B------:R-:W-:Y:S05]  /*53c0*/  BSYNC B1 ;  /* 0x0000000000017941 */ /* 0x000fea0003800000 */
.L_x_166:
        /* <DEDUP_REMOVED lines=10> */
.L_x_169:
[----:B------:R-:W-:Y:S05]  /*5470*/  BSYNC B1 ;  /* 0x0000000000017941 */ /* 0x000fea0003800000 */
.L_x_168:
        /* <DEDUP_REMOVED lines=9> */
.L_x_171:
[----:B------:R-:W-:Y:S05]  /*5510*/  BSYNC B1 ;  /* 0x0000000000017941 */ /* 0x000fea0003800000 */
.L_x_170:
        /* <DEDUP_REMOVED lines=9> */
.L_x_173:
[----:B------:R-:W-:Y:S05]  /*55b0*/  BSYNC B1 ;  /* 0x0000000000017941 */ /* 0x000fea0003800000 */
.L_x_172:
        /* <DEDUP_REMOVED lines=10> */
.L_x_175:
[----:B------:R-:W-:Y:S05]  /*5660*/  BSYNC B1 ;  /* 0x0000000000017941 */ /* 0x000fea0003800000 */
.L_x_174:
        /* <DEDUP_REMOVED lines=10> */
.L_x_177:
[----:B------:R-:W-:Y:S05]  /*5710*/  BSYNC B1 ;  /* 0x0000000000017941 */ /* 0x000fea0003800000 */
.L_x_176:
        /* <DEDUP_REMOVED lines=9> */
.L_x_179:
[----:B------:R-:W-:Y:S05]  /*57b0*/  BSYNC B1 ;  /* 0x0000000000017941 */ /* 0x000fea0003800000 */
.L_x_178:
        /* <DEDUP_REMOVED lines=9> */
.L_x_181:
[----:B------:R-:W-:Y:S05]  /*5850*/  BSYNC B1 ;  /* 0x0000000000017941 */ /* 0x000fea0003800000 */
.L_x_180:
        /* <DEDUP_REMOVED lines=10> */
.L_x_183:
[----:B------:R-:W-:Y:S05]  /*5900*/  BSYNC B1 ;  /* 0x0000000000017941 */ /* 0x000fea0003800000 */
.L_x_182:
        /* <DEDUP_REMOVED lines=10> */
.L_x_185:
[----:B------:R-:W-:Y:S05]  /*59b0*/  BSYNC B1 ;  /* 0x0000000000017941 */ /* 0x000fea0003800000 */
.L_x_184:
        /* <DEDUP_REMOVED lines=9> */
.L_x_187:
[----:B------:R-:W-:Y:S05]  /*5a50*/  BSYNC B1 ;  /* 0x0000000000017941 */ /* 0x000fea0003800000 */
.L_x_186:
        /* <DEDUP_REMOVED lines=9> */
.L_x_189:
[----:B------:R-:W-:Y:S05]  /*5af0*/  BSYNC B1 ;  /* 0x0000000000017941 */ /* 0x000fea0003800000 */
.L_x_188:
        /* <DEDUP_REMOVED lines=10> */
.L_x_191:
[----:B------:R-:W-:Y:S05]  /*5ba0*/  BSYNC B1 ;  /* 0x0000000000017941 */ /* 0x000fea0003800000 */
.L_x_190:
        /* <DEDUP_REMOVED lines=10> */
.L_x_193:
[----:B------:R-:W-:Y:S05]  /*5c50*/  BSYNC B1 ;  /* 0x0000000000017941 */ /* 0x000fea0003800000 */
.L_x_192:
        /* <DEDUP_REMOVED lines=9> */
.L_x_195:
[----:B------:R-:W-:Y:S05]  /*5cf0*/  BSYNC B1 ;  /* 0x0000000000017941 */ /* 0x000fea0003800000 */
.L_x_194:
        /* <DEDUP_REMOVED lines=9> */
.L_x_197:
[----:B------:R-:W-:Y:S05]  /*5d90*/  BSYNC B1 ;  /* 0x0000000000017941 */ /* 0x000fea0003800000 */
.L_x_196:
        /* <DEDUP_REMOVED lines=10> */
.L_x_199:
[----:B------:R-:W-:Y:S05]  /*5e40*/  BSYNC B1 ;  /* 0x0000000000017941 */ /* 0x000fea0003800000 */
.L_x_198:
        /* <DEDUP_REMOVED lines=10> */
.L_x_201:
[----:B------:R-:W-:Y:S05]  /*5ef0*/  BSYNC B1 ;  /* 0x0000000000017941 */ /* 0x000fea0003800000 */
.L_x_200:
        /* <DEDUP_REMOVED lines=9> */
.L_x_203:
[----:B------:R-:W-:Y:S05]  /*5f90*/  BSYNC B1 ;  /* 0x0000000000017941 */ /* 0x000fea0003800000 */
.L_x_202:
        /* <DEDUP_REMOVED lines=9> */
.L_x_205:
[----:B------:R-:W-:Y:S05]  /*6030*/  BSYNC B1 ;  /* 0x0000000000017941 */ /* 0x000fea0003800000 */
.L_x_204:
        /* <DEDUP_REMOVED lines=10> */
.L_x_207:
[----:B------:R-:W-:Y:S05]  /*60e0*/  BSYNC B1 ;  /* 0x0000000000017941 */ /* 0x000fea0003800000 */
.L_x_206:
        /* <DEDUP_REMOVED lines=10> */
.L_x_209:
[----:B------:R-:W-:Y:S05]  /*6190*/  BSYNC B1 ;  /* 0x0000000000017941 */ /* 0x000fea0003800000 */
.L_x_208:
        /* <DEDUP_REMOVED lines=9> */
.L_x_211:
[----:B------:R-:W-:Y:S05]  /*6230*/  BSYNC B1 ;  /* 0x0000000000017941 */ /* 0x000fea0003800000 */
.L_x_210:
        /* <DEDUP_REMOVED lines=9> */
.L_x_213:
[----:B------:R-:W-:Y:S05]  /*62d0*/  BSYNC B1 ;  /* 0x0000000000017941 */ /* 0x000fea0003800000 */
.L_x_212:
        /* <DEDUP_REMOVED lines=10> */
.L_x_215:
[----:B------:R-:W-:Y:S05]  /*6380*/  BSYNC B1 ;  /* 0x0000000000017941 */ /* 0x000fea0003800000 */
.L_x_214:
        /* <DEDUP_REMOVED lines=10> */
.L_x_217:
[----:B------:R-:W-:Y:S05]  /*6430*/  BSYNC B1 ;  /* 0x0000000000017941 */ /* 0x000fea0003800000 */
.L_x_216:
        /* <DEDUP_REMOVED lines=9> */
.L_x_219:
[----:B------:R-:W-:Y:S05]  /*64d0*/  BSYNC B1 ;  /* 0x0000000000017941 */ /* 0x000fea0003800000 */
.L_x_218:
        /* <DEDUP_REMOVED lines=9> */
.L_x_221:
[----:B------:R-:W-:Y:S05]  /*6570*/  BSYNC B1 ;  /* 0x0000000000017941 */ /* 0x000fea0003800000 */
.L_x_220:
        /* <DEDUP_REMOVED lines=10> */
.L_x_223:
[----:B------:R-:W-:Y:S05]  /*6620*/  BSYNC B1 ;  /* 0x0000000000017941 */ /* 0x000fea0003800000 */
.L_x_222:
        /* <DEDUP_REMOVED lines=10> */
.L_x_225:
[----:B------:R-:W-:Y:S05]  /*66d0*/  BSYNC B1 ;  /* 0x0000000000017941 */ /* 0x000fea0003800000 */
.L_x_224:
        /* <DEDUP_REMOVED lines=9> */
.L_x_227:
[----:B------:R-:W-:Y:S05]  /*6770*/  BSYNC B1 ;  /* 0x0000000000017941 */ /* 0x000fea0003800000 */
.L_x_226:
        /* <DEDUP_REMOVED lines=9> */
.L_x_229:
[----:B------:R-:W-:Y:S05]  /*6810*/  BSYNC B1 ;  /* 0x0000000000017941 */ /* 0x000fea0003800000 */
.L_x_228:
        /* <DEDUP_REMOVED lines=10> */
.L_x_231:
[----:B------:R-:W-:Y:S05]  /*68c0*/  BSYNC B1 ;  /* 0x0000000000017941 */ /* 0x000fea0003800000 */
.L_x_230:
        /* <DEDUP_REMOVED lines=10> */
.L_x_233:
[----:B------:R-:W-:Y:S05]  /*6970*/  BSYNC B1 ;  /* 0x0000000000017941 */ /* 0x000fea0003800000 */
.L_x_232:
        /* <DEDUP_REMOVED lines=9> */
.L_x_235:
[----:B------:R-:W-:Y:S05]  /*6a10*/  BSYNC B1 ;  /* 0x0000000000017941 */ /* 0x000fea0003800000 */
.L_x_234:
        /* <DEDUP_REMOVED lines=9> */
.L_x_237:
[----:B------:R-:W-:Y:S05]  /*6ab0*/  BSYNC B1 ;  /* 0x0000000000017941 */ /* 0x000fea0003800000 */
.L_x_236:
        /* <DEDUP_REMOVED lines=10> */
.L_x_239:
[----:B------:R-:W-:Y:S05]  /*6b60*/  BSYNC B1 ;  /* 0x0000000000017941 */ /* 0x000fea0003800000 */
.L_x_238:
        /* <DEDUP_REMOVED lines=10> */
.L_x_241:
[----:B------:R-:W-:Y:S05]  /*6c10*/  BSYNC B1 ;  /* 0x0000000000017941 */ /* 0x000fea0003800000 */
.L_x_240:
        /* <DEDUP_REMOVED lines=9> */
.L_x_243:
[----:B------:R-:W-:Y:S05]  /*6cb0*/  BSYNC B1 ;  /* 0x0000000000017941 */ /* 0x000fea0003800000 */
.L_x_242:
        /* <DEDUP_REMOVED lines=9> */
.L_x_245:
[----:B------:R-:W-:Y:S05]  /*6d50*/  BSYNC B1 ;  /* 0x0000000000017941 */ /* 0x000fea0003800000 */
.L_x_244:
        /* <DEDUP_REMOVED lines=10> */
.L_x_247:
[----:B------:R-:W-:Y:S05]  /*6e00*/  BSYNC B1 ;  /* 0x0000000000017941 */ /* 0x000fea0003800000 */
.L_x_246:
        /* <DEDUP_REMOVED lines=10> */
.L_x_249:
[----:B------:R-:W-:Y:S05]  /*6eb0*/  BSYNC B1 ;  /* 0x0000000000017941 */ /* 0x000fea0003800000 */
.L_x_248:
        /* <DEDUP_REMOVED lines=9> */
.L_x_251:
[----:B------:R-:W-:Y:S05]  /*6f50*/  BSYNC B1 ;  /* 0x0000000000017941 */ /* 0x000fea0003800000 */
.L_x_250:
        /* <DEDUP_REMOVED lines=9> */
.L_x_253:
[----:B------:R-:W-:Y:S05]  /*6ff0*/  BSYNC B1 ;  /* 0x0000000000017941 */ /* 0x000fea0003800000 */
.L_x_252:
        /* <DEDUP_REMOVED lines=10> */
.L_x_255:
[----:B------:R-:W-:Y:S05]  /*70a0*/  BSYNC B1 ;  /* 0x0000000000017941 */ /* 0x000fea0003800000 */
.L_x_254:
        /* <DEDUP_REMOVED lines=10> */
.L_x_257:
[----:B------:R-:W-:Y:S05]  /*7150*/  BSYNC B1 ;  /* 0x0000000000017941 */ /* 0x000fea0003800000 */
.L_x_256:
        /* <DEDUP_REMOVED lines=9> */
.L_x_259:
[----:B------:R-:W-:Y:S05]  /*71f0*/  BSYNC B1 ;  /* 0x0000000000017941 */ /* 0x000fea0003800000 */
.L_x_258:
        /* <DEDUP_REMOVED lines=9> */
.L_x_261:
[----:B------:R-:W-:Y:S05]  /*7290*/  BSYNC B1 ;  /* 0x0000000000017941 */ /* 0x000fea0003800000 */
.L_x_260:
        /* <DEDUP_REMOVED lines=10> */
.L_x_263:
[----:B------:R-:W-:Y:S05]  /*7340*/  BSYNC B1 ;  /* 0x0000000000017941 */ /* 0x000fea0003800000 */
.L_x_262:
        /* <DEDUP_REMOVED lines=10> */
.L_x_265:
[----:B------:R-:W-:Y:S05]  /*73f0*/  BSYNC B1 ;  /* 0x0000000000017941 */ /* 0x000fea0003800000 */
.L_x_264:
        /* <DEDUP_REMOVED lines=9> */
.L_x_267:
[----:B------:R-:W-:Y:S05]  /*7490*/  BSYNC B1 ;  /* 0x0000000000017941 */ /* 0x000fea0003800000 */
.L_x_266:
        /* <DEDUP_REMOVED lines=9> */
.L_x_269:
[----:B------:R-:W-:Y:S05]  /*7530*/  BSYNC B1 ;  /* 0x0000000000017941 */ /* 0x000fea0003800000 */
.L_x_268:
        /* <DEDUP_REMOVED lines=10> */
.L_x_271:
[----:B------:R-:W-:Y:S05]  /*75e0*/  BSYNC B1 ;  /* 0x0000000000017941 */ /* 0x000fea0003800000 */
.L_x_270:
        /* <DEDUP_REMOVED lines=10> */
.L_x_273:
[----:B------:R-:W-:Y:S05]  /*7690*/  BSYNC B1 ;  /* 0x0000000000017941 */ /* 0x000fea0003800000 */
.L_x_272:
        /* <DEDUP_REMOVED lines=9> */
.L_x_275:
[----:B------:R-:W-:Y:S05]  /*7730*/  BSYNC B1 ;  /* 0x0000000000017941 */ /* 0x000fea0003800000 */
.L_x_274:
        /* <DEDUP_REMOVED lines=9> */
.L_x_277:
[----:B------:R-:W-:Y:S05]  /*77d0*/  BSYNC B1 ;  /* 0x0000000000017941 */ /* 0x000fea0003800000 */
.L_x_276:
        /* <DEDUP_REMOVED lines=10> */
.L_x_279:
[----:B------:R-:W-:Y:S05]  /*7880*/  BSYNC B1 ;  /* 0x0000000000017941 */ /* 0x000fea0003800000 */
.L_x_278:
        /* <DEDUP_REMOVED lines=10> */
.L_x_281:
[----:B------:R-:W-:Y:S05]  /*7930*/  BSYNC B1 ;  /* 0x0000000000017941 */ /* 0x000fea0003800000 */
.L_x_280:
[----:B01--45:R-:W-:Y:S01]  /*7940*/  IMAD.U32 R6, R152, 0x10000, RZ ;  /* 0x0001000098067824 */ /* 0x033fe200078e00ff */
        /* <DEDUP_REMOVED lines=8> */
.L_x_283:
[----:B------:R-:W-:Y:S05]  /*79d0*/  BSYNC B1 ;  /* 0x0000000000017941 */ /* 0x000fea0003800000 */
.L_x_282:
[----:B0-2--5:R-:W-:Y:S01]  /*79e0*/  IMAD.U32 R4, R152, 0x10000, RZ ;  /* 0x0001000098047824 */ /* 0x025fe200078e00ff */
[----:B------:R-:W-:Y:S01]  /*79f0*/  ISETP.GT.AND P1, PT, R0, 0x8, P1 ;  /* 0x000000080000780c */ /* 0x000fe20000f24270 */
[----:B------:R-:W-:Y:S01]  /*7a00*/  @P0 IMAD.MOV.U32 R5, RZ, RZ, R11 ;  /* 0x000000ffff050224 */ /* 0x000fe200078e000b */
[----:B------:R-:W-:Y:S01]  /*7a10*/  BSSY B1, `(.L_x_284) ;  /* 0x0000008000017945 */ /* 0x000fe20003800000 */
[----:B------:R-:W-:Y:S01]  /*7a20*/  FMUL R3, R4, R155 ;  /* 0x0000009b04037220 */ /* 0x000fe20000400000 */
[----:B------:R-:W-:-:S03]  /*7a30*/  @P0 IMAD.MOV.U32 R4, RZ, RZ, R10 ;  /* 0x000000ffff040224 */ /* 0x000fc600078e000a */
[----:B------:R-:W-:-:S05]  /*7a40*/  FFMA R3, R150, R154, R3 ;  /* 0x0000009a96037223 */ /* 0x000fca0000000003 */
[----:B------:R-:W-:-:S05]  /*7a50*/  F2FP.BF16.F32.PACK_AB R3, RZ, R3 ;  /* 0x00000003ff03723e */ /* 0x000fca00000010ff */
[----:B------:R0:W-:Y:S01]  /*7a60*/  @P0 STG.E.U16 desc[UR36][R4.64+0x1f0], R3 ;  /* 0x0001f00304000986 */ /* 0x0001e2000c101524 */
[----:B------:R-:W-:Y:S05]  /*7a70*/  @!P1 BRA `(.L_x_285) ;  /* 0x0000000000049947 */ /* 0x000fea0003800000 */
[----:B------:R2:W5:Y:S02]  /*7a80*/  LDG.E.LTC128B.U16 R152, desc[UR36][R8.64+0x1f2] ;  /* 0x0001f22408987981 */ /* 0x000564000c1e1520 */
.L_x_285:
[----:B------:R-:W-:Y:S05]  /*7a90*/  BSYNC B1 ;  /* 0x0000000000017941 */ /* 0x000fea0003800000 */
.L_x_284:
[----:B------:R-:W-:Y:S05]  /*7aa0*/  @!P1 BRA `(.L_x_286) ;  /* 0x0000002400309947 */ /* 0x000fea0003800000 */
[----:B-----5:R-:W-:-:S04]  /*7ab0*/  IMAD.U32 R152, R152, 0x10000, RZ ;  /* 0x0001000098987824 */ /* 0x020fc800078e00ff */
[----:B------:R-:W-:-:S04]  /*7ac0*/  FMUL R152, R152, R155 ;  /* 0x0000009b98987220 */ /* 0x000fc80000400000 */
[----:B------:R-:W-:-:S05]  /*7ad0*/  FFMA R152, R151, R154, R152 ;  /* 0x0000009a97987223 */ /* 0x000fca0000000098 */
[----:B------:R-:W-:-:S05]  /*7ae0*/  F2FP.BF16.F32.PACK_AB R152, RZ, R152 ;  /* 0x00000098ff98723e */ /* 0x000fca00000010ff */
[----:B------:R4:W-:Y:S01]  /*7af0*/  STG.E.U16 desc[UR36][R10.64+0x1f2], R152 ;  /* 0x0001f2980a007986 */ /* 0x0009e2000c101524 */
[----:B------:R-:W-:Y:S05]  /*7b00*/  BRA `(.L_x_286) ;  /* 0x0000002400187947 */ /* 0x000fea0003800000 */
.L_x_33:
[----:B------:R-:W-:Y:S01]  /*7b10*/  ISETP.GT.AND P2, PT, R3, 0x1, PT ;  /* 0x000000010300780c */ /* 0x000fe20003f44270 */
[----:B------:R-:W-:Y:S01]  /*7b20*/  ULDC.64 UR4, c[0x0][0x5c0] ;  /* 0x0001700000047ab9 */ /* 0x000fe20000000a00 */
[-C--:B------:R-:W-:Y:S01]  /*7b30*/  FMUL R24, R24, R154.reuse ;  /* 0x0000009a18187220 */ /* 0x080fe20000400000 */
[-C--:B------:R-:W-:Y:S01]  /*7b40*/  FMUL R25, R25, R154.reuse ;  /* 0x0000009a19197220 */ /* 0x080fe20000400000 */
[----:B------:R-:W-:Y:S01]  /*7b50*/  ISETP.GT.AND P1, PT, R0, RZ, P2 ;  /* 0x000000ff0000720c */ /* 0x000fe20001724270 */
[-C--:B------:R-:W-:Y:S01]  /*7b60*/  FMUL R26, R26, R154.reuse ;  /* 0x0000009a1a1a7220 */ /* 0x080fe20000400000 */
[----:B------:R-:W-:Y:S01]  /*7b70*/  LEA R4, P4, R160, UR4, 0x1 ;  /* 0x00000004a0047c11 */ /* 0x000fe2000f8808ff */
[----:B------:R-:W-:Y:S01]  /*7b80*/  FMUL R27, R27, R154 ;  /* 0x0000009a1b1b7220 */ /* 0x000fe20000400000 */
[----:B------:R-:W-:Y:S01]  /*7b90*/  F2FP.BF16.F32.PACK_AB R24, RZ, R24 ;  /* 0x00000018ff18723e */ /* 0x000fe200000010ff */
[-C--:B------:R-:W-:Y:S01]  /*7ba0*/  FMUL R28, R28, R154.reuse ;  /* 0x0000009a1c1c7220 */ /* 0x080fe20000400000 */
[----:B------:R-:W-:Y:S01]  /*7bb0*/  LEA.HI.X R5, R160, UR5, R171, 0x1, P4 ;  /* 0x00000005a0057c11 */ /* 0x000fe2000a0f0cab */
[-C--:B------:R-:W-:Y:S01]  /*7bc0*/  FMUL R29, R29, R154.reuse ;  /* 0x0000009a1d1d7220 */ /* 0x080fe20000400000 */
[----:B------:R-:W-:Y:S01]  /*7bd0*/  F2FP.BF16.F32.PACK_AB R25, RZ, R25 ;  /* 0x00000019ff19723e */ /* 0x000fe200000010ff */
[-C--:B------:R-:W-:Y:S01]  /*7be0*/  FMUL R30, R30, R154.reuse ;  /* 0x0000009a1e1e7220 */ /* 0x080fe20000400000 */
[----:B------:R-:W-:Y:S01]  /*7bf0*/  ISETP.GT.AND P2, PT, R0, 0x8, P2 ;  /* 0x000000080000780c */ /* 0x000fe20001744270 */
[----:B------:R-:W-:Y:S01]  /*7c00*/  @P3 STG.E.U16 desc[UR36][R4.64], R24 ;  /* 0x0000001804003986 */ /* 0x000fe2000c101524 */
[C---:B------:R-:W-:Y:S01]  /*7c10*/  SHF.L.U64.HI R11, R10.reuse, 0x4, R11 ;  /* 0x000000040a0b7819 */ /* 0x040fe2000001020b */
[----:B------:R-:W-:Y:S01]  /*7c20*/  FMUL R31, R31, R154 ;  /* 0x0000009a1f1f7220 */ /* 0x000fe20000400000 */
[----:B------:R-:W-:Y:S01]  /*7c30*/  LEA R6, P3, R10, R4, 0x4 ;  /* 0x000000040a067211 */ /* 0x000fe200078620ff */
[----:B------:R-:W-:Y:S01]  /*7c40*/  @P1 STG.E.U16 desc[UR36][R4.64+0x2], R25 ;  /* 0x0000021904001986 */ /* 0x000fe2000c101524 */
[----:B------:R-:W-:Y:S01]  /*7c50*/  ISETP.GT.AND P1, PT, R0, 0x8, P0 ;  /* 0x000000080000780c */ /* 0x000fe20000724270 */
[----:B------:R-:W-:Y:S01]  /*7c60*/  FMUL R32, R32, R154 ;  /* 0x0000009a20207220 */ /* 0x000fe20000400000 */
[----:B------:R-:W-:Y:S01]  /*7c70*/  F2FP.BF16.F32.PACK_AB R26, RZ, R26 ;  /* 0x0000001aff1a723e */ /* 0x000fe200000010ff */
[----:B------:R-:W-:Y:S01]  /*7c80*/  IMAD.X R7, R11, 0x1, R5, P3 ;  /* 0x000000010b077824 */ /* 0x000fe200018e0605 */
[----:B------:R-:W-:Y:S01]  /*7c90*/  F2FP.BF16.F32.PACK_AB R27, RZ, R27 ;  /* 0x0000001bff1b723e */ /* 0x000fe200000010ff */
[-C--:B------:R-:W-:Y:S01]  /*7ca0*/  FMUL R33, R33, R154.reuse ;  /* 0x0000009a21217220 */ /* 0x080fe20000400000 */
[----:B------:R-:W-:Y:S01]  /*7cb0*/  ISETP.GT.AND P0, PT, R3, 0x8, PT ;  /* 0x000000080300780c */ /* 0x000fe20003f04270 */
[----:B------:R-:W-:Y:S01]  /*7cc0*/  FMUL R34, R34, R154 ;  /* 0x0000009a22227220 */ /* 0x000fe20000400000 */
[----:B------:R-:W-:Y:S01]  /*7cd0*/  F2FP.BF16.F32.PACK_AB R28, RZ, R28 ;  /* 0x0000001cff1c723e */ /* 0x000fe200000010ff */
[-C--:B------:R-:W-:Y:S01]  /*7ce0*/  FMUL R35, R35, R154.reuse ;  /* 0x0000009a23237220 */ /* 0x080fe20000400000 */
[----:B------:R-:W-:Y:S01]  /*7cf0*/  ISETP.GT.AND P4, PT, R0, RZ, P0 ;  /* 0x000000ff0000720c */ /* 0x000fe20000784270 */
[-C--:B------:R-:W-:Y:S01]  /*7d00*/  FMUL R36, R36, R154.reuse ;  /* 0x0000009a24247220 */ /* 0x080fe20000400000 */
[----:B------:R-:W-:Y:S01]  /*7d10*/  F2FP.BF16.F32.PACK_AB R29, RZ, R29 ;  /* 0x0000001dff1d723e */ /* 0x000fe200000010ff */
[----:B------:R-:W-:Y:S01]  /*7d20*/  @P1 STG.E.U16 desc[UR36][R6.64], R26 ;  /* 0x0000001a06001986 */ /* 0x000fe2000c101524 */
[----:B------:R-:W-:Y:S01]  /*7d30*/  ISETP.GT.AND P1, PT, R0, 0x8, P0 ;  /* 0x000000080000780c */ /* 0x000fe20000724270 */
[----:B------:R-:W-:Y:S01]  /*7d40*/  FMUL R37, R37, R154 ;  /* 0x0000009a25257220 */ /* 0x000fe20000400000 */
[----:B------:R-:W-:Y:S01]  /*7d50*/  F2FP.BF16.F32.PACK_AB R30, RZ, R30 ;  /* 0x0000001eff1e723e */ /* 0x000fe200000010ff */
[----:B------:R-:W-:Y:S01]  /*7d60*/  @P2 STG.E.U16 desc[UR36][R6.64+0x2], R27 ;  /* 0x0000021b06002986 */ /* 0x000fe2000c101524 */
[----:B------:R-:W-:Y:S01]  /*7d70*/  ISETP.GT.AND P2, PT, R3, 0x9, PT ;  /* 0x000000090300780c */ /* 0x000fe20003f44270 */
[-C--:B------:R-:W-:Y:S01]  /*7d80*/  FMUL R38, R38, R154.reuse ;  /* 0x0000009a26267220 */ /* 0x080fe20000400000 */
[----:B------:R-:W-:Y:S01]  /*7d90*/  F2FP.BF16.F32.PACK_AB R31, RZ, R31 ;  /* 0x0000001fff1f723e */ /* 0x000fe200000010ff */
[-C--:B------:R-:W-:Y:S01]  /*7da0*/  FMUL R39, R39, R154.reuse ;  /* 0x0000009a27277220 */ /* 0x080fe20000400000 */
[C---:B------:R-:W-:Y:S01]  /*7db0*/  ISETP.GT.AND P3, PT, R0.reuse, RZ, P2 ;  /* 0x000000ff0000720c */ /* 0x040fe20001764270 */
[----:B------:R-:W-:Y:S01]  /*7dc0*/  @P4 STG.E.U16 desc[UR36][R4.64+0x10], R28 ;  /* 0x0000101c04004986 */ /* 0x000fe2000c101524 */
[----:B------:R-:W-:Y:S01]  /*7dd0*/  ISETP.GT.AND P2, PT, R0, 0x8, P2 ;  /* 0x000000080000780c */ /* 0x000fe20001744270 */
        /* <DEDUP_REMOVED lines=8> */
[----:B------:R-:W-:Y:S01]  /*7e60*/  FMUL R44, R44, R154 ;  /* 0x0000009a2c2c7220 */ /* 0x000fe20000400000 */
[----:B------:R-:W-:Y:S01]  /*7e70*/  F2FP.BF16.F32.PACK_AB R34, RZ, R34 ;  /* 0x00000022ff22723e */ /* 0x000fe200000010ff */
[----:B------:R-:W-:Y:S01]  /*7e80*/  @P3 STG.E.U16 desc[UR36][R4.64+0x12], R29 ;  /* 0x0000121d04003986 */ /* 0x000fe2000c101524 */
[----:B------:R-:W-:Y:S01]  /*7e90*/  ISETP.GT.AND P3, PT, R3, 0x11, PT ;  /* 0x000000110300780c */ /* 0x000fe20003f64270 */
[-C--:B------:R-:W-:Y:S01]  /*7ea0*/  FMUL R45, R45, R154.reuse ;  /* 0x0000009a2d2d7220 */ /* 0x080fe20000400000 */
[----:B------:R-:W-:Y:S01]  /*7eb0*/  F2FP.BF16.F32.PACK_AB R35, RZ, R35 ;  /* 0x00000023ff23723e */ /* 0x000fe200000010ff */
[----:B------:R-:W-:Y:S01]  /*7ec0*/  @P1 STG.E.U16 desc[UR36][R6.64+0x10], R30 ;  /* 0x0000101e06001986 */ /* 0x000fe2000c101524 */
[----:B------:R-:W-:Y:S01]  /*7ed0*/  ISETP.GT.AND P1, PT, R0, 0x8, P0 ;  /* 0x000000080000780c */ /* 0x000fe20000724270 */
[-C--:B------:R-:W-:Y:S01]  /*7ee0*/  FMUL R46, R46, R154.reuse ;  /* 0x0000009a2e2e7220 */ /* 0x080fe20000400000 */
[----:B------:R-:W-:Y:S01]  /*7ef0*/  ISETP.GT.AND P0, PT, R3, 0x18, PT ;  /* 0x000000180300780c */ /* 0x000fe20003f04270 */
[----:B------:R-:W-:Y:S01]  /*7f00*/  @P2 STG.E.U16 desc[UR36][R6.64+0x12], R31 ;  /* 0x0000121f06002986 */ /* 0x000fe2000c101524 */
[C---:B------:R-:W-:Y:S01]  /*7f10*/  ISETP.GT.AND P2, PT, R0.reuse, RZ, P3 ;  /* 0x000000ff0000720c */ /* 0x040fe20001f44270 */
[-C--:B------:R-:W-:Y:S01]  /*7f20*/  FMUL R47, R47, R154.reuse ;  /* 0x0000009a2f2f7220 */ /* 0x080fe20000400000 */
[C---:B------:R-:W-:Y:S01]  /*7f30*/  ISETP.GT.AND P3, PT, R0.reuse, 0x8, P3 ;  /* 0x000000080000780c */ /* 0x040fe20001f64270 */
[----:B------:R-:W-:Y:S01]  /*7f40*/  @P4 STG.E.U16 desc[UR36][R4.64+0x20], R32 ;  /* 0x0000202004004986 */ /* 0x000fe2000c101524 */
[----:B------:R-:W-:Y:S01]  /*7f50*/  ISETP.GT.AND P4, PT, R0, RZ, P0 ;  /* 0x000000ff0000720c */ /* 0x000fe20000784270 */
[----:B------:R-:W-:Y:S01]  /*7f60*/  FMUL R48, R48, R154 ;  /* 0x0000009a30307220 */ /* 0x000fe20000400000 */
[----:B------:R-:W-:Y:S01]  /*7f70*/  F2FP.BF16.F32.PACK_AB R36, RZ, R36 ;  /* 0x00000024ff24723e */ /* 0x000fe200000010ff */
[-C--:B------:R-:W-:Y:S01]  /*7f80*/  FMUL R49, R49, R154.reuse ;  /* 0x0000009a31317220 */ /* 0x080fe20000400000 */
[----:B------:R-:W-:Y:S01]  /*7f90*/  F2FP.BF16.F32.PACK_AB R37, RZ, R37 ;  /* 0x00000025ff25723e */ /* 0x000fe200000010ff */
[----:B------:R-:W-:Y:S01]  /*7fa0*/  FMUL R50, R50, R154 ;  /* 0x0000009a32327220 */ /* 0x000fe20000400000 */
[----:B------:R-:W-:Y:S01]  /*7fb0*/  F2FP.BF16.F32.PACK_AB R38, RZ, R38 ;  /* 0x00000026ff26723e */ /* 0x000fe200000010ff */
[----:B------:R-:W-:Y:S01]  /*7fc0*/  FMUL R51, R51, R154 ;  /* 0x0000009a33337220 */ /* 0x000fe20000400000 */
[----:B------:R-:W-:Y:S01]  /*7fd0*/  F2FP.BF16.F32.PACK_AB R39, RZ, R39 ;  /* 0x00000027ff27723e */ /* 0x000fe200000010ff */
[----:B------:R-:W-:Y:S01]  /*7fe0*/  @P2 STG.E.U16 desc[UR36][R4.64+0x22], R33 ;  /* 0x0000222104002986 */ /* 0x000fe2000c101524 */
[----:B------:R-:W-:Y:S01]  /*7ff0*/  F2FP.BF16.F32.PACK_AB R40, RZ, R40 ;  /* 0x00000028ff28723e */ /* 0x000fe200000010ff */
[-C--:B------:R-:W-:Y:S01]  /*8000*/  FMUL R52, R52, R154.reuse ;  /* 0x0000009a34347220 */ /* 0x080fe20000400000 */
[----:B------:R-:W-:Y:S01]  /*8010*/  F2FP.BF16.F32.PACK_AB R41, RZ, R41 ;  /* 0x00000029ff29723e */ /* 0x000fe200000010ff */
[----:B------:R-:W-:Y:S01]  /*8020*/  @P1 STG.E.U16 desc[UR36][R6.64+0x20], R34 ;  /* 0x0000202206001986 */ /* 0x000fe2000c101524 */
[----:B------:R-:W-:Y:S01]  /*8030*/  ISETP.GT.AND P1, PT, R0, 0x8, P0 ;  /* 0x000000080000780c */ /* 0x000fe20000724270 */
[-C--:B------:R-:W-:Y:S01]  /*8040*/  FMUL R53, R53, R154.reuse ;  /* 0x0000009a35357220 */ /* 0x080fe20000400000 */
[C---:B------:R-:W-:Y:S01]  /*8050*/  ISETP.GT.AND P0, PT, R3.reuse, 0x20, PT ;  /* 0x000000200300780c */ /* 0x040fe20003f04270 */
[----:B------:R-:W-:Y:S01]  /*8060*/  @P3 STG.E.U16 desc[UR36][R6.64+0x22], R35 ;  /* 0x0000222306003986 */ /* 0x000fe2000c101524 */
[----:B------:R-:W-:Y:S01]  /*8070*/  ISETP.GT.AND P3, PT, R3, 0x19, PT ;  /* 0x000000190300780c */ /* 0x000fe20003f64270 */
[----:B------:R-:W-:Y:S01]  /*8080*/  FMUL R54, R54, R154 ;  /* 0x0000009a36367220 */ /* 0x000fe20000400000 */
[----:B------:R-:W-:Y:S01]  /*8090*/  F2FP.BF16.F32.PACK_AB R42, RZ, R42 ;  /* 0x0000002aff2a723e */ /* 0x000fe200000010ff */
[----:B------:R-:W-:Y:S01]  /*80a0*/  @P4 STG.E.U16 desc[UR36][R4.64+0x30], R36 ;  /* 0x0000302404004986 */ /* 0x000fe2000c101524 */
[C---:B------:R-:W-:Y:S01]  /*80b0*/  ISETP.GT.AND P2, PT, R0.reuse, RZ, P3 ;  /* 0x000000ff0000720c */ /* 0x040fe20001f44270 */
[-C--:B------:R-:W-:Y:S01]  /*80c0*/  FMUL R55, R55, R154.reuse ;  /* 0x0000009a37377220 */ /* 0x080fe20000400000 */
[----:B------:R-:W-:Y:S01]  /*80d0*/  ISETP.GT.AND P3, PT, R0, 0x8, P3 ;  /* 0x000000080000780c */ /* 0x000fe20001f64270 */
[-C--:B------:R-:W-:Y:S01]  /*80e0*/  FMUL R56, R56, R154.reuse ;  /* 0x0000009a38387220 */ /* 0x080fe20000400000 */
[----:B------:R-:W-:Y:S01]  /*80f0*/  ISETP.GT.AND P4, PT, R0, RZ, P0 ;  /* 0x000000ff0000720c */ /* 0x000fe20000784270 */
[-C--:B------:R-:W-:Y:S01]  /*8100*/  FMUL R57, R57, R154.reuse ;  /* 0x0000009a39397220 */ /* 0x080fe20000400000 */
[----:B------:R-:W-:Y:S01]  /*8110*/  F2FP.BF16.F32.PACK_AB R43, RZ, R43 ;  /* 0x0000002bff2b723e */ /* 0x000fe200000010ff */
[----:B------:R-:W-:Y:S01]  /*8120*/  FMUL R58, R58, R154 ;  /* 0x0000009a3a3a7220 */ /* 0x000fe20000400000 */
[----:B------:R-:W-:Y:S01]  /*8130*/  F2FP.BF16.F32.PACK_AB R44, RZ, R44 ;  /* 0x0000002cff2c723e */ /* 0x000fe200000010ff */
[-C--:B------:R-:W-:Y:S01]  /*8140*/  FMUL R59, R59, R154.reuse ;  /* 0x0000009a3b3b7220 */ /* 0x080fe20000400000 */
[----:B------:R-:W-:Y:S01]  /*8150*/  F2FP.BF16.F32.PACK_AB R45, RZ, R45 ;  /* 0x0000002dff2d723e */ /* 0x000fe200000010ff */
[----:B------:R-:W-:Y:S01]  /*8160*/  FMUL R60, R60, R154 ;  /* 0x0000009a3c3c7220 */ /* 0x000fe20000400000 */
[----:B------:R-:W-:Y:S01]  /*8170*/  F2FP.BF16.F32.PACK_AB R46, RZ, R46 ;  /* 0x0000002eff2e723e */ /* 0x000fe200000010ff */
[----:B------:R-:W-:Y:S01]  /*8180*/  @P2 STG.E.U16 desc[UR36][R4.64+0x32], R37 ;  /* 0x0000322504002986 */ /* 0x000fe2000c101524 */
[----:B------:R-:W-:Y:S01]  /*8190*/  F2FP.BF16.F32.PACK_AB R47, RZ, R47 ;  /* 0x0000002fff2f723e */ /* 0x000fe200000010ff */
[----:B------:R-:W-:Y:S01]  /*81a0*/  FMUL R61, R61, R154 ;  /* 0x0000009a3d3d7220 */ /* 0x000fe20000400000 */
[----:B------:R-:W-:Y:S01]  /*81b0*/  F2FP.BF16.F32.PACK_AB R48, RZ, R48 ;  /* 0x00000030ff30723e */ /* 0x000fe200000010ff */
[----:B------:R-:W-:Y:S01]  /*81c0*/  @P1 STG.E.U16 desc[UR36][R6.64+0x30], R38 ;  /* 0x0000302606001986 */ /* 0x000fe2000c101524 */
[----:B------:R-:W-:Y:S01]  /*81d0*/  ISETP.GT.AND P1, PT, R0, 0x8, P0 ;  /* 0x000000080000780c */ /* 0x000fe20000724270 */
[-C--:B------:R-:W-:Y:S01]  /*81e0*/  FMUL R62, R62, R154.reuse ;  /* 0x0000009a3e3e7220 */ /* 0x080fe20000400000 */
[C---:B------:R-:W-:Y:S01]  /*81f0*/  ISETP.GT.AND P0, PT, R3.reuse, 0x28, PT ;  /* 0x000000280300780c */ /* 0x040fe20003f04270 */
[----:B------:R-:W-:Y:S01]  /*8200*/  @P3 STG.E.U16 desc[UR36][R6.64+0x32], R39 ;  /* 0x0000322706003986 */ /* 0x000fe2000c101524 */
[----:B------:R-:W-:Y:S01]  /*8210*/  ISETP.GT.AND P3, PT, R3, 0x21, PT ;  /* 0x000000210300780c */ /* 0x000fe20003f64270 */
[-C--:B------:R-:W-:Y:S01]  /*8220*/  FMUL R63, R63, R154.reuse ;  /* 0x0000009a3f3f7220 */ /* 0x080fe20000400000 */
[----:B------:R-:W-:Y:S01]  /*8230*/  F2FP.BF16.F32.PACK_AB R49, RZ, R49 ;  /* 0x00000031ff31723e */ /* 0x000fe200000010ff */
[----:B------:R-:W-:Y:S01]  /*8240*/  @P4 STG.E.U16 desc[UR36][R4.64+0x40], R40 ;  /* 0x0000402804004986 */ /* 0x000fe2000c101524 */
[----:B------:R-:W-:Y:S01]  /*8250*/  ISETP.GT.AND P2, PT, R0, RZ, P3 ;  /* 0x000000ff0000720c */ /* 0x000fe20001f44270 */
[-C--:B------:R-:W-:Y:S01]  /*8260*/  FMUL R64, R64, R154.reuse ;  /* 0x0000009a40407220 */ /* 0x080fe20000400000 */
[C---:B------:R-:W-:Y:S01]  /*8270*/  ISETP.GT.AND P3, PT, R0.reuse, 0x8, P3 ;  /* 0x000000080000780c */ /* 0x040fe20001f64270 */
[-C--:B------:R-:W-:Y:S01]  /*8280*/  FMUL R65, R65, R154.reuse ;  /* 0x0000009a41417220 */ /* 0x080fe20000400000 */
        /* <DEDUP_REMOVED lines=248> */
[----:B------:R-:W-:-:S02]  /*9210*/  ISETP.GT.AND P1, PT, R0, 0x8, P0 ;  /* 0x000000080000780c */ /* 0x000fc40000724270 */
[C---:B------:R-:W-:Y:S01]  /*9220*/  ISETP.GT.AND P0, PT, R3.reuse, 0x78, PT ;  /* 0x000000780300780c */ /* 0x040fe20003f04270 */
[----:B------:R-:W-:Y:S01]  /*9230*/  @P3 STG.E.U16 desc[UR36][R6.64+0xd2], R79 ;  /* 0x0000d24f06003986 */ /* 0x000fe2000c101524 */
[----:B------:R-:W-:Y:S02]  /*9240*/  ISETP.GT.AND P3, PT, R3, 0x71, PT ;  /* 0x000000710300780c */ /* 0x000fe40003f64270 */
[----:B------:R-:W-:Y:S01]  /*9250*/  F2FP.BF16.F32.PACK_AB R119, RZ, R119 ;  /* 0x00000077ff77723e */ /* 0x000fe200000010ff */
[----:B------:R-:W-:Y:S01]  /*9260*/  @P4 STG.E.U16 desc[UR36][R4.64+0xe0], R80 ;  /* 0x0000e05004004986 */ /* 0x000fe2000c101524 */
[C---:B------:R-:W-:Y:S02]  /*9270*/  ISETP.GT.AND P2, PT, R0.reuse, RZ, P3 ;  /* 0x000000ff0000720c */ /* 0x040fe40001f44270 */
[C---:B------:R-:W-:Y:S02]  /*9280*/  ISETP.GT.AND P3, PT, R0.reuse, 0x8, P3 ;  /* 0x000000080000780c */ /* 0x040fe40001f64270 */
[----:B------:R-:W-:-:S02]  /*9290*/  ISETP.GT.AND P4, PT, R0, RZ, P0 ;  /* 0x000000ff0000720c */ /* 0x000fc40000784270 */
[----:B------:R-:W-:Y:S02]  /*92a0*/  F2FP.BF16.F32.PACK_AB R120, RZ, R120 ;  /* 0x00000078ff78723e */ /* 0x000fe400000010ff */
[----:B------:R-:W-:Y:S02]  /*92b0*/  F2FP.BF16.F32.PACK_AB R121, RZ, R121 ;  /* 0x00000079ff79723e */ /* 0x000fe400000010ff */
[----:B------:R-:W-:Y:S02]  /*92c0*/  F2FP.BF16.F32.PACK_AB R122, RZ, R122 ;  /* 0x0000007aff7a723e */ /* 0x000fe400000010ff */
[----:B------:R-:W-:Y:S01]  /*92d0*/  F2FP.BF16.F32.PACK_AB R123, RZ, R123 ;  /* 0x0000007bff7b723e */ /* 0x000fe200000010ff */
[----:B------:R-:W-:Y:S01]  /*92e0*/  @P2 STG.E.U16 desc[UR36][R4.64+0xe2], R81 ;  /* 0x0000e25104002986 */ /* 0x000fe2000c101524 */
[----:B------:R-:W-:Y:S02]  /*92f0*/  F2FP.BF16.F32.PACK_AB R124, RZ, R124 ;  /* 0x0000007cff7c723e */ /* 0x000fe400000010ff */
        /* <DEDUP_REMOVED lines=66> */
[----:B------:R-:W-:Y:S04]  /*9720*/  @P2 STG.E.U16 desc[UR36][R4.64+0x122], R97 ;  /* 0x0001226104002986 */ /* 0x000fe8000c101524 */
[----:B------:R-:W-:Y:S01]  /*9730*/  @P1 STG.E.U16 desc[UR36][R6.64+0x120], R98 ;  /* 0x0001206206001986 */ /* 0x000fe2000c101524 */
[----:B------:R-:W-:-:S02]  /*9740*/  ISETP.GT.AND P1, PT, R0, 0x8, P0 ;  /* 0x000000080000780c */ /* 0x000fc40000724270 */
[C---:B------:R-:W-:Y:S01]  /*9750*/  ISETP.GT.AND P0, PT, R3.reuse, 0xa0, PT ;  /* 0x000000a00300780c */ /* 0x040fe20003f04270 */
[----:B------:R-:W-:Y:S01]  /*9760*/  @P3 STG.E.U16 desc[UR36][R6.64+0x122], R99 ;  /* 0x0001226306003986 */ /* 0x000fe2000c101524 */
[----:B------:R-:W-:-:S03]  /*9770*/  ISETP.GT.AND P3, PT, R3, 0x99, PT ;  /* 0x000000990300780c */ /* 0x000fc60003f64270 */
[----:B------:R-:W-:Y:S01]  /*9780*/  @P4 STG.E.U16 desc[UR36][R4.64+0x130], R100 ;  /* 0x0001306404004986 */ /* 0x000fe2000c101524 */
[C---:B------:R-:W-:Y:S02]  /*9790*/  ISETP.GT.AND P2, PT, R0.reuse, RZ, P3 ;  /* 0x000000ff0000720c */ /* 0x040fe40001f44270 */
[C---:B------:R-:W-:Y:S02]  /*97a0*/  ISETP.GT.AND P3, PT, R0.reuse, 0x8, P3 ;  /* 0x000000080000780c */ /* 0x040fe40001f64270 */
[----:B------:R-:W-:-:S09]  /*97b0*/  ISETP.GT.AND P4, PT, R0, RZ, P0 ;  /* 0x000000ff0000720c */ /* 0x000fd20000784270 */
[----:B------:R-:W-:Y:S04]  /*97c0*/  @P2 STG.E.U16 desc[UR36][R4.64+0x132], R101 ;  /* 0x0001326504002986 */ /* 0x000fe8000c101524 */
[----:B------:R-:W-:Y:S01]  /*97d0*/  @P1 STG.E.U16 desc[UR36][R6.64+0x130], R102 ;  /* 0x0001306606001986 */ /* 0x000fe2000c101524 */
[----:B------:R-:W-:Y:S02]  /*97e0*/  ISETP.GT.AND P1, PT, R0, 0x8, P0 ;  /* 0x000000080000780c */ /* 0x000fe40000724270 */
        /* <DEDUP_REMOVED lines=76> */
[C---:B------:R-:W-:Y:S02]  /*9cb0*/  ISETP.GT.AND P3, PT, R0.reuse, RZ, P0 ;  /* 0x000000ff0000720c */ /* 0x040fe40000764270 */
[----:B------:R-:W-:-:S07]  /*9cc0*/  ISETP.GT.AND P0, PT, R0, 0x8, P0 ;  /* 0x000000080000780c */ /* 0x000fce0000704270 */
[----:B------:R-:W-:Y:S04]  /*9cd0*/  @P2 STG.E.U16 desc[UR36][R4.64+0x1b2], R133 ;  /* 0x0001b28504002986 */ /* 0x000fe8000c101524 */
[----:B------:R-:W-:Y:S01]  /*9ce0*/  @P1 STG.E.U16 desc[UR36][R6.64+0x1b0], R134 ;  /* 0x0001b08606001986 */ /* 0x000fe2000c101524 */
[----:B------:R-:W-:-:S03]  /*9cf0*/  ISETP.GT.AND P1, PT, R3, 0xe8, PT ;  /* 0x000000e80300780c */ /* 0x000fc60003f24270 */
        /* <DEDUP_REMOVED lines=11> */
[C---:B------:R-:W-:Y:S02]  /*9db0*/  ISETP.GT.AND P2, PT, R0.reuse, RZ, P0 ;  /* 0x000000ff0000720c */ /* 0x040fe40000744270 */
[----:B------:R-:W-:Y:S01]  /*9dc0*/  ISETP.GT.AND P0, PT, R0, 0x8, P0 ;  /* 0x000000080000780c */ /* 0x000fe20000704270 */
[----:B------:R-:W-:Y:S01]  /*9dd0*/  @P3 STG.E.U16 desc[UR36][R4.64+0x1d0], R140 ;  /* 0x0001d08c04003986 */ /* 0x000fe2000c101524 */
[----:B------:R-:W-:-:S04]  /*9de0*/  ISETP.GT.AND P3, PT, R3, 0xf0, PT ;  /* 0x000000f00300780c */ /* 0x000fc80003f64270 */
[C---:B------:R-:W-:Y:S02]  /*9df0*/  ISETP.GT.AND P4, PT, R0.reuse, RZ, P3 ;  /* 0x000000ff0000720c */ /* 0x040fe40001f84270 */
[----:B------:R-:W-:-:S03]  /*9e00*/  ISETP.GT.AND P3, PT, R0, 0x8, P3 ;  /* 0x000000080000780c */ /* 0x000fc60001f64270 */
[----:B------:R-:W-:Y:S01]  /*9e10*/  @P2 STG.E.U16 desc[UR36][R4.64+0x1d2], R141 ;  /* 0x0001d28d04002986 */ /* 0x000fe2000c101524 */
[----:B------:R-:W-:-:S03]  /*9e20*/  ISETP.GT.AND P2, PT, R3, 0xf8, PT ;  /* 0x000000f80300780c */ /* 0x000fc60003f44270 */
[----:B------:R-:W-:Y:S01]  /*9e30*/  @P1 STG.E.U16 desc[UR36][R6.64+0x1d0], R142 ;  /* 0x0001d08e06001986 */ /* 0x000fe2000c101524 */
[----:B------:R-:W-:-:S03]  /*9e40*/  ISETP.GT.AND P1, PT, R3, 0xf9, PT ;  /* 0x000000f90300780c */ /* 0x000fc60003f24270 */
[----:B------:R-:W-:Y:S01]  /*9e50*/  @P0 STG.E.U16 desc[UR36][R6.64+0x1d2], R143 ;  /* 0x0001d28f06000986 */ /* 0x000fe2000c101524 */
[----:B------:R-:W-:-:S03]  /*9e60*/  ISETP.GT.AND P0, PT, R3, 0xf1, PT ;  /* 0x000000f10300780c */ /* 0x000fc60003f04270 */
[----:B------:R-:W-:Y:S01]  /*9e70*/  @P4 STG.E.U16 desc[UR36][R4.64+0x1e0], R144 ;  /* 0x0001e09004004986 */ /* 0x000fe2000c101524 */
[C---:B------:R-:W-:Y:S02]  /*9e80*/  ISETP.GT.AND P4, PT, R0.reuse, RZ, P0 ;  /* 0x000000ff0000720c */ /* 0x040fe40000784270 */
[----:B------:R-:W-:-:S11]  /*9e90*/  ISETP.GT.AND P0, PT, R0, 0x8, P0 ;  /* 0x000000080000780c */ /* 0x000fd60000704270 */
[----:B------:R-:W-:Y:S01]  /*9ea0*/  @P4 STG.E.U16 desc[UR36][R4.64+0x1e2], R145 ;  /* 0x0001e29104004986 */ /* 0x000fe2000c101524 */
[C---:B------:R-:W-:Y:S02]  /*9eb0*/  ISETP.GT.AND P4, PT, R0.reuse, RZ, P2 ;  /* 0x000000ff0000720c */ /* 0x040fe40001784270 */
[C---:B------:R-:W-:Y:S01]  /*9ec0*/  ISETP.GT.AND P2, PT, R0.reuse, 0x8, P2 ;  /* 0x000000080000780c */ /* 0x040fe20001744270 */
[----:B------:R-:W-:Y:S01]  /*9ed0*/  @P3 STG.E.U16 desc[UR36][R6.64+0x1e0], R146 ;  /* 0x0001e09206003986 */ /* 0x000fe2000c101524 */
[C---:B------:R-:W-:Y:S02]  /*9ee0*/  ISETP.GT.AND P3, PT, R0.reuse, RZ, P1 ;  /* 0x000000ff0000720c */ /* 0x040fe40000f64270 */
[----:B------:R-:W-:Y:S01]  /*9ef0*/  ISETP.GT.AND P1, PT, R0, 0x8, P1 ;  /* 0x000000080000780c */ /* 0x000fe20000f24270 */
[----:B------:R-:W-:Y:S06]  /*9f00*/  @P0 STG.E.U16 desc[UR36][R6.64+0x1e2], R147 ;  /* 0x0001e29306000986 */ /* 0x000fec000c101524 */
[----:B------:R-:W-:Y:S04]  /*9f10*/  @P4 STG.E.U16 desc[UR36][R4.64+0x1f0], R148 ;  /* 0x0001f09404004986 */ /* 0x000fe8000c101524 */
[----:B------:R0:W-:Y:S02]  /*9f20*/  @P3 STG.E.U16 desc[UR36][R4.64+0x1f2], R149 ;  /* 0x0001f29504003986 */ /* 0x0001e4000c101524 */
[----:B0-----:R-:W-:-:S02]  /*9f30*/  @P2 IMAD.MOV.U32 R4, RZ, RZ, R6 ;  /* 0x000000ffff042224 */ /* 0x001fc400078e0006 */
[----:B------:R-:W-:-:S05]  /*9f40*/  @P2 IMAD.MOV.U32 R5, RZ, RZ, R7 ;  /* 0x000000ffff052224 */ /* 0x000fca00078e0007 */
[----:B------:R0:W-:Y:S04]  /*9f50*/  @P2 STG.E.U16 desc[UR36][R4.64+0x1f0], R150 ;  /* 0x0001f09604002986 */ /* 0x0001e8000c101524 */
[----:B------:R0:W-:Y:S02]  /*9f60*/  @P1 STG.E.U16 desc[UR36][R6.64+0x1f2], R151 ;  /* 0x0001f29706001986 */ /* 0x0001e4000c101524 */
.L_x_286:
[----:B------:R-:W-:Y:S05]  /*9f70*/  BSYNC B0 ;  /* 0x0000000000007941 */ /* 0x000fea0003800000 */
.L_x_32:
[----:B------:R-:W-:Y:S01]  /*9f80*/  ULDC UR4, c[0x0][0xc] ;  /* 0x0000030000047ab9 */ /* 0x000fe20000000800 */
[----:B------:R-:W-:Y:S01]  /*9f90*/  ULDC UR5, c[0x0][0x10] ;  /* 0x0000040000057ab9 */ /* 0x000fe20000000800 */
[----:B0-----:R-:W0:Y:S01]  /*9fa0*/  LDC R3, c[0x0][0x14] ;  /* 0x00000500ff037b82 */ /* 0x001e220000000800 */
[----:B------:R-:W-:Y:S01]  /*9fb0*/  UIMAD.WIDE.U32 UR4, UR4, UR5, URZ ;  /* 0x00000005040472a5 */ /* 0x000fe2000f8e003f */
[----:B------:R-:W-:Y:S01]  /*9fc0*/  PRMT R0, RZ, 0x7610, R0 ;  /* 0x00007610ff007816 */ /* 0x000fe20000000000 */
[----:B----45:R-:W-:Y:S02]  /*9fd0*/  IMAD.MOV.U32 R152, RZ, RZ, -0x1 ;  /* 0xffffffffff987424 */ /* 0x030fe400078e00ff */
[----:B------:R-:W-:Y:S02]  /*9fe0*/  IMAD.MOV.U32 R23, RZ, RZ, -0x1 ;  /* 0xffffffffff177424 */ /* 0x000fe400078e00ff */
[----:B0-----:R-:W-:-:S04]  /*9ff0*/  IMAD.WIDE.U32 R16, R3, UR4, R16 ;  /* 0x0000000403107c25 */ /* 0x001fc8000f8e0010 */
[----:B------:R-:W-:Y:S01]  /*a000*/  IMAD R3, R3, UR5, RZ ;  /* 0x0000000503037c24 */ /* 0x000fe2000f8e02ff */
[----:B------:R-:W-:Y:S02]  /*a010*/  ULDC.64 UR4, c[0x0][0x650] ;  /* 0x0001940000047ab9 */ /* 0x000fe40000000a00 */
[----:B------:R-:W-:Y:S01]  /*a020*/  ISETP.GE.U32.AND P0, PT, R16, UR4, PT ;  /* 0x0000000410007c0c */ /* 0x000fe2000bf06070 */
[----:B------:R-:W-:-:S05]  /*a030*/  IMAD.IADD R17, R17, 0x1, R3 ;  /* 0x0000000111117824 */ /* 0x000fca00078e0203 */
[----:B------:R-:W-:-:S13]  /*a040*/  ISETP.GE.U32.AND.EX P0, PT, R17, UR5, PT, P0 ;  /* 0x0000000511007c0c */ /* 0x000fda000bf06100 */
[----:B------:R-:W-:Y:S05]  /*a050*/  @P0 BRA `(.L_x_287) ;  /* 0x0000000400640947 */ /* 0x000fea0003800000 */
[----:B------:R-:W0:Y:S01]  /*a060*/  S2R R12, SR_CTAID.X ;  /* 0x00000000000c7919 */ /* 0x000e220000002500 */
[----:B------:R-:W4:Y:S01]  /*a070*/  LDC.64 R10, c[0x0][0x628] ;  /* 0x00018a00ff0a7b82 */ /* 0x000f220000000a00 */
[----:B------:R-:W-:Y:S01]  /*a080*/  ULDC UR4, c[0x0][0x150] ;  /* 0x0000540000047ab9 */ /* 0x000fe20000000800 */
[----:B-123--:R-:W-:Y:S01]  /*a090*/  IMAD.MOV.U32 R8, RZ, RZ, R16 ;  /* 0x000000ffff087224 */ /* 0x00efe200078e0010 */
[----:B------:R-:W1:Y:S01]  /*a0a0*/  S2R R24, SR_CTAID.Y ;  /* 0x0000000000187919 */ /* 0x000e620000002600 */
[----:B------:R-:W-:-:S04]  /*a0b0*/  IMAD.MOV.U32 R9, RZ, RZ, R17 ;  /* 0x000000ffff097224 */ /* 0x000fc800078e0011 */
[----:B------:R-:W2:Y:S08]  /*a0c0*/  LDC R21, c[0x0][0x144] ;  /* 0x00005100ff157b82 */ /* 0x000eb00000000800 */
[----:B------:R-:W3:Y:S08]  /*a0d0*/  LDC R0, c[0x0][0x630] ;  /* 0x00018c00ff007b82 */ /* 0x000ef00000000800 */
[----:B------:R-:W1:Y:S01]  /*a0e0*/  LDC.64 R14, c[0x0][0x620] ;  /* 0x00018800ff0e7b82 */ /* 0x000e620000000a00 */
[----:B----4-:R-:W-:-:S04]  /*a0f0*/  ISETP.NE.U32.AND P0, PT, R10, RZ, PT ;  /* 0x000000ff0a00720c */ /* 0x010fc80003f05070 */
[----:B------:R-:W-:Y:S02]  /*a100*/  ISETP.NE.AND.EX P0, PT, R11, RZ, PT, P0 ;  /* 0x000000ff0b00720c */ /* 0x000fe40003f05300 */
[----:B0-----:R-:W-:-:S05]  /*a110*/  I2FP.F32.U32 R3, R12 ;  /* 0x0000000c00037245 */ /* 0x001fca0000201000 */
[----:B------:R-:W-:-:S04]  /*a120*/  FMUL R3, R3, UR4 ;  /* 0x0000000403037c20 */ /* 0x000fc80008400000 */
[----:B------:R0:W4:Y:S02]  /*a130*/  F2I.U32.TRUNC.NTZ R20, R3 ;  /* 0x0000000300147305 */ /* 0x000124000020f000 */
[----:B--23--:R-:W-:Y:S05]  /*a140*/  @!P0 BRA `(.L_x_288) ;  /* 0x0000000000288947 */ /* 0x00cfea0003800000 */
[----:B0-----:R-:W0:Y:S02]  /*a150*/  LDC R3, c[0x0][0x634] ;  /* 0x00018d00ff037b82 */ /* 0x001e240000000800 */
        /* <DEDUP_REMOVED lines=9> */
.L_x_288:
[----:B------:R-:W2:Y:S01]  /*a1f0*/  LDC.64 R30, c[0x0][0x640] ;  /* 0x00019000ff1e7b82 */ /* 0x000ea20000000a00 */
[-CC-:B------:R-:W-:Y:S01]  /*a200*/  SHF.R.U64 R23, R8, R0.reuse, R9.reuse ;  /* 0x0000000008177219 */ /* 0x180fe20000001209 */
[----:B----4-:R-:W-:Y:S01]  /*a210*/  IMAD.MOV R20, RZ, RZ, -R20 ;  /* 0x000000ffff147224 */ /* 0x010fe200078e0a14 */
[----:B------:R-:W-:Y:S01]  /*a220*/  SHF.R.U32.HI R0, RZ, R0, R9 ;  /* 0x00000000ff007219 */ /* 0x000fe20000011609 */
[----:B------:R-:W-:Y:S01]  /*a230*/  ULDC UR4, c[0x0][0x154] ;  /* 0x0000550000047ab9 */ /* 0x000fe20000000800 */
[----:B0-----:R-:W-:Y:S01]  /*a240*/  IADD3 R3, P0, RZ, -R23, RZ ;  /* 0x80000017ff037210 */ /* 0x001fe20007f1e0ff */
[----:B------:R-:W-:Y:S02]  /*a250*/  IMAD R26, R21, R20, R12 ;  /* 0x00000014151a7224 */ /* 0x000fe400078e020c */
[----:B------:R-:W0:Y:S01]  /*a260*/  LDC R6, c[0x0][0x618] ;  /* 0x00018600ff067b82 */ /* 0x000e220000000800 */
[----:B------:R-:W-:Y:S02]  /*a270*/  IMAD.MOV.U32 R7, RZ, RZ, 0x1 ;  /* 0x00000001ff077424 */ /* 0x000fe400078e00ff */
[----:B------:R-:W-:-:S04]  /*a280*/  IMAD.X R5, RZ, RZ, ~R0, P0 ;  /* 0x000000ffff057224 */ /* 0x000fc800000e0e00 */
[-C--:B-1----:R-:W-:Y:S01]  /*a290*/  IMAD R0, R5, R14.reuse, RZ ;  /* 0x0000000e05007224 */ /* 0x082fe200078e02ff */
[----:B------:R-:W1:Y:S01]  /*a2a0*/  LDC R8, c[0x0][0x608] ;  /* 0x00018200ff087b82 */ /* 0x000e620000000800 */
[----:B------:R-:W-:-:S04]  /*a2b0*/  IMAD.WIDE.U32 R4, R3, R14, R16 ;  /* 0x0000000e03047225 */ /* 0x000fc800078e0010 */
[----:B------:R-:W-:Y:S01]  /*a2c0*/  IMAD R3, R3, R15, R0 ;  /* 0x0000000f03037224 */ /* 0x000fe200078e0200 */
[----:B------:R-:W-:Y:S02]  /*a2d0*/  I2FP.F32.U32 R0, R24 ;  /* 0x0000001800007245 */ /* 0x000fe40000201000 */
[----:B------:R-:W3:Y:S01]  /*a2e0*/  LDC R28, c[0x0][0x658] ;  /* 0x00019600ff1c7b82 */ /* 0x000ee20000000800 */
[----:B------:R-:W-:Y:S01]  /*a2f0*/  IMAD.IADD R3, R5, 0x1, R3 ;  /* 0x0000000105037824 */ /* 0x000fe200078e0203 */
[----:B--2---:R-:W-:Y:S01]  /*a300*/  ISETP.NE.U32.AND P0, PT, R30, RZ, PT ;  /* 0x000000ff1e00720c */ /* 0x004fe20003f05070 */
[----:B------:R-:W-:Y:S01]  /*a310*/  FMUL R0, R0, UR4 ;  /* 0x0000000400007c20 */ /* 0x000fe20008400000 */
[----:B------:R-:W-:Y:S02]  /*a320*/  IMAD.MOV.U32 R5, RZ, RZ, -0x1 ;  /* 0xffffffffff057424 */ /* 0x000fe400078e00ff */
[----:B------:R-:W-:Y:S01]  /*a330*/  ISETP.NE.AND.EX P0, PT, R31, RZ, PT, P0 ;  /* 0x000000ff1f00720c */ /* 0x000fe20003f05300 */
[----:B------:R2:W4:Y:S01]  /*a340*/  F2I.U32.TRUNC.NTZ R13, R0 ;  /* 0x00000000000d7305 */ /* 0x000522000020f000 */
[----:B------:R-:W2:Y:S01]  /*a350*/  LDC R15, c[0x0][0x148] ;  /* 0x00005200ff0f7b82 */ /* 0x000ea20000000800 */
[----:B0-----:R-:W-:-:S02]  /*a360*/  SHF.R.U64 R12, R4, R6, R3 ;  /* 0x00000006040c7219 */ /* 0x001fc40000001203 */
[----:B------:R-:W-:-:S05]  /*a370*/  SHF.R.U32.HI R3, RZ, R6, R3 ;  /* 0x00000006ff037219 */ /* 0x000fca0000011603 */
[----:B------:R-:W0:Y:S01]  /*a380*/  LDC R20, c[0x0][0x600] ;  /* 0x00018000ff147b82 */ /* 0x000e220000000800 */
[-CC-:B-1----:R-:W-:Y:S02]  /*a390*/  SHF.R.U64 R10, R12, R8.reuse, R3.reuse ;  /* 0x000000080c0a7219 */ /* 0x182fe40000001203 */
[----:B------:R-:W-:-:S05]  /*a3a0*/  SHF.R.U32.HI R3, RZ, R8, R3 ;  /* 0x00000008ff037219 */ /* 0x000fca0000011603 */
[----:B------:R-:W1:Y:S01]  /*a3b0*/  LDC R21, c[0x0][0x648] ;  /* 0x00019200ff157b82 */ /* 0x000e620000000800 */
[-C--:B---3--:R-:W-:Y:S02]  /*a3c0*/  SHF.L.U32 R4, R5, R28.reuse, RZ ;  /* 0x0000001c05047219 */ /* 0x088fe400000006ff */
[-CC-:B------:R-:W-:Y:S02]  /*a3d0*/  SHF.R.U64 R14, R10, R28.reuse, R3.reuse ;  /* 0x0000001c0a0e7219 */ /* 0x180fe40000001203 */
[----:B------:R-:W-:Y:S02]  /*a3e0*/  SHF.R.U32.HI R5, RZ, R28, R3 ;  /* 0x0000001cff057219 */ /* 0x000fe40000011603 */
[----:B------:R-:W-:Y:S01]  /*a3f0*/  LOP3.LUT R153, RZ, R4, RZ, 0x33, !PT ;  /* 0x00000004ff997212 */ /* 0x000fe200078e33ff */
[----:B------:R-:W3:Y:S01]  /*a400*/  LDC R25, c[0x0][0x638] ;  /* 0x00018e00ff197b82 */ /* 0x000ee20000000800 */
[----:B------:R-:W-:Y:S01]  /*a410*/  SHF.L.U32 R28, R7, R28, RZ ;  /* 0x0000001c071c7219 */ /* 0x000fe200000006ff */
[----:B------:R-:W-:-:S06]  /*a420*/  IMAD.MOV.U32 R4, RZ, RZ, R14 ;  /* 0x000000ffff047224 */ /* 0x000fcc00078e000e */
[----:B------:R-:W0:Y:S01]  /*a430*/  LDC R27, c[0x0][0x610] ;  /* 0x00018400ff1b7b82 */ /* 0x000e220000000800 */
[----:B----4-:R-:W-:Y:S05]  /*a440*/  @!P0 BRA `(.L_x_289) ;  /* 0x0000000000288947 */ /* 0x010fea0003800000 */
        /* <DEDUP_REMOVED lines=10> */
.L_x_289:
[----:B------:R-:W-:Y:S01]  /*a4f0*/  ISETP.NE.AND P0, PT, R2, 0x1, PT ;  /* 0x000000010200780c */ /* 0x000fe20003f05270 */
[----:B------:R-:W-:Y:S01]  /*a500*/  IMAD.MOV R13, RZ, RZ, -R13 ;  /* 0x000000ffff0d7224 */ /* 0x000fe200078e0a0d */
[----:B-12---:R-:W-:Y:S01]  /*a510*/  SHF.R.U64 R0, R4, R21, R5 ;  /* 0x0000001504007219 */ /* 0x006fe20000001205 */
[----:B0-----:R-:W-:Y:S01]  /*a520*/  VIADD R5, R20, 0xffffffff ;  /* 0xffffffff14057836 */ /* 0x001fe20000000000 */
[----:B------:R-:W-:-:S03]  /*a530*/  LOP3.LUT R153, R10, R153, RZ, 0xc0, !PT ;  /* 0x000000990a997212 */ /* 0x000fc600078ec0ff */
[----:B------:R-:W-:Y:S01]  /*a540*/  IMAD.MOV R3, RZ, RZ, -R0 ;  /* 0x000000ffff037224 */ /* 0x000fe200078e0a00 */
[----:B------:R-:W-:Y:S01]  /*a550*/  LOP3.LUT R5, R12, R5, RZ, 0xc0, !PT ;  /* 0x000000050c057212 */ /* 0x000fe200078ec0ff */
[----:B------:R-:W-:Y:S02]  /*a560*/  IMAD R153, R28, R0, R153 ;  /* 0x000000001c997224 */ /* 0x000fe400078e0299 */
[----:B---3--:R-:W-:Y:S02]  /*a570*/  IMAD R0, R3, R25, R14 ;  /* 0x0000001903007224 */ /* 0x008fe400078e020e */
[----:B------:R-:W-:Y:S02]  /*a580*/  @P0 IMAD R26, R15, R13, R24 ;  /* 0x0000000d0f1a0224 */ /* 0x000fe400078e0218 */
[----:B------:R-:W-:Y:S02]  /*a590*/  IMAD R4, R0, R20, R5 ;  /* 0x0000001400047224 */ /* 0x000fe400078e0205 */
[----:B------:R-:W-:-:S02]  /*a5a0*/  IMAD R153, R153, R27, R26 ;  /* 0x0000001b99997224 */ /* 0x000fc400078e021a */
[----:B------:R-:W-:-:S03]  /*a5b0*/  IMAD.MOV.U32 R3, RZ, RZ, 0x1 ;  /* 0x00000001ff037424 */ /* 0x000fc600078e00ff */
[----:B------:R-:W-:Y:S02]  /*a5c0*/  SEL R152, R4, R153, !P0 ;  /* 0x0000009904987207 */ /* 0x000fe40004000000 */
[----:B------:R-:W-:Y:S02]  /*a5d0*/  PRMT R0, R3, 0x7610, R0 ;  /* 0x0000761003007816 */ /* 0x000fe40000000000 */
[----:B------:R-:W-:-:S07]  /*a5e0*/  SEL R153, R153, R4, !P0 ;  /* 0x0000000499997207 */ /* 0x000fce0004000000 */
.L_x_287:
[----:B------:R-:W-:-:S13]  /*a5f0*/  LOP3.LUT P0, RZ, R0, 0xff, RZ, 0xc0, !PT ;  /* 0x000000ff00ff7812 */ /* 0x000fda000780c0ff */
[----:B------:R-:W-:Y:S05]  /*a600*/  @P0 BRA `(.L_x_290) ;  /* 0xffffff6800d00947 */ /* 0x000fea000383ffff */
[----:B------:R-:W-:Y:S05]  /*a610*/  EXIT ;  /* 0x000000000000794d */ /* 0x000fea0003800000 */
.L_x_7:
[----:B0-----:R-:W-:Y:S01]  /*a620*/  ULDC.64 UR4, c[0x0][0x650] ;  /* 0x0001940000047ab9 */ /* 0x001fe20000000a00 */
        /* <DEDUP_REMOVED lines=25> */
.L_x_292:
[----:B------:R-:W0:Y:S01]  /*a7c0*/  LDC.64 R26, c[0x0][0x640] ;  /* 0x00019000ff1a7b82 */ /* 0x000e220000000a00 */
[-CC-:B------:R-:W-:Y:S01]  /*a7d0*/  SHF.R.U64 R20, R12, R8.reuse, R13.reuse ;  /* 0x000000080c147219 */ /* 0x180fe2000000120d */
[----:B------:R-:W-:Y:S01]  /*a7e0*/  IMAD.MOV.U32 R30, RZ, RZ, 0x1 ;  /* 0x00000001ff1e7424 */ /* 0x000fe200078e00ff */
[----:B------:R-:W-:Y:S02]  /*a7f0*/  SHF.R.U32.HI R6, RZ, R8, R13 ;  /* 0x00000008ff067219 */ /* 0x000fe4000001160d */
[----:B------:R-:W-:-:S03]  /*a800*/  IADD3 R11, P0, RZ, -R20, RZ ;  /* 0x80000014ff0b7210 */ /* 0x000fc60007f1e0ff */
[----:B------:R-:W1:Y:S02]  /*a810*/  LDC R10, c[0x0][0x618] ;  /* 0x00018600ff0a7b82 */ /* 0x000e640000000800 */
[----:B------:R-:W-:-:S04]  /*a820*/  IMAD.X R7, RZ, RZ, ~R6, P0 ;  /* 0x000000ffff077224 */ /* 0x000fc800000e0e06 */
[-C--:B------:R-:W-:Y:S02]  /*a830*/  IMAD R8, R7, R22.reuse, RZ ;  /* 0x0000001607087224 */ /* 0x080fe400078e02ff */
[----:B------:R-:W2:Y:S01]  /*a840*/  LDC R12, c[0x0][0x608] ;  /* 0x00018200ff0c7b82 */ /* 0x000ea20000000800 */
[----:B------:R-:W-:-:S04]  /*a850*/  IMAD.WIDE.U32 R6, R11, R22, R16 ;  /* 0x000000160b067225 */ /* 0x000fc800078e0010 */
[----:B------:R-:W-:-:S03]  /*a860*/  IMAD R11, R11, R23, R8 ;  /* 0x000000170b0b7224 */ /* 0x000fc600078e0208 */
[----:B------:R-:W3:Y:S01]  /*a870*/  LDC R25, c[0x0][0x658] ;  /* 0x00019600ff197b82 */ /* 0x000ee20000000800 */
[----:B------:R-:W-:Y:S01]  /*a880*/  IMAD.IADD R7, R7, 0x1, R11 ;  /* 0x0000000107077824 */ /* 0x000fe200078e020b */
[----:B0-----:R-:W-:-:S04]  /*a890*/  ISETP.NE.U32.AND P0, PT, R26, RZ, PT ;  /* 0x000000ff1a00720c */ /* 0x001fc80003f05070 */
[----:B------:R-:W-:Y:S02]  /*a8a0*/  ISETP.NE.AND.EX P0, PT, R27, RZ, PT, P0 ;  /* 0x000000ff1b00720c */ /* 0x000fe40003f05300 */
[----:B------:R-:W0:Y:S01]  /*a8b0*/  LDC R23, c[0x0][0x600] ;  /* 0x00018000ff177b82 */ /* 0x000e220000000800 */
[-CC-:B-1----:R-:W-:Y:S02]  /*a8c0*/  SHF.R.U64 R8, R6, R10.reuse, R7.reuse ;  /* 0x0000000a06087219 */ /* 0x182fe40000001207 */
[----:B------:R-:W-:Y:S01]  /*a8d0*/  SHF.R.U32.HI R7, RZ, R10, R7 ;  /* 0x0000000aff077219 */ /* 0x000fe20000011607 */
[----:B------:R-:W-:-:S04]  /*a8e0*/  IMAD.MOV.U32 R10, RZ, RZ, -0x1 ;  /* 0xffffffffff0a7424 */ /* 0x000fc800078e00ff */
        /* <DEDUP_REMOVED lines=21> */
.L_x_293:
[----:B------:R-:W-:Y:S01]  /*aa40*/  ISETP.NE.AND P0, PT, R2, 0x1, PT ;  /* 0x000000010200780c */ /* 0x000fe20003f05270 */
[----:B0-----:R-:W-:Y:S01]  /*aa50*/  VIADD R11, R23, 0xffffffff ;  /* 0xffffffff170b7836 */ /* 0x001fe20000000000 */
[----:B-1----:R-:W-:Y:S02]  /*aa60*/  SHF.R.U64 R6, R6, R24, R7 ;  /* 0x0000001806067219 */ /* 0x002fe40000001207 */
[----:B------:R-:W-:Y:S02]  /*aa70*/  SHF.L.U32 R30, R30, R25, RZ ;  /* 0x000000191e1e7219 */ /* 0x000fe400000006ff */
[----:B------:R-:W-:Y:S01]  /*aa80*/  LOP3.LUT R5, R21, R32, RZ, 0xc0, !PT ;  /* 0x0000002015057212 */ /* 0x000fe200078ec0ff */
[----:B------:R-:W-:-:S04]  /*aa90*/  IMAD.MOV R7, RZ, RZ, -R6 ;  /* 0x000000ffff077224 */ /* 0x000fc800078e0a06 */
[----:B------:R-:W-:Y:S01]  /*aaa0*/  IMAD R6, R30, R6, R5 ;  /* 0x000000061e067224 */ /* 0x000fe200078e0205 */
[----:B------:R-:W-:Y:S01]  /*aab0*/  LOP3.LUT R5, R8, R11, RZ, 0xc0, !PT ;  /* 0x0000000b08057212 */ /* 0x000fe200078ec0ff */
[----:B------:R-:W-:Y:S02]  /*aac0*/  @P0 IMAD R3, R9, R14, R4 ;  /* 0x0000000e09030224 */ /* 0x000fe400078e0204 */
[----:B--2---:R-:W-:Y:S02]  /*aad0*/  IMAD R4, R7, R28, R22 ;  /* 0x0000001c07047224 */ /* 0x004fe400078e0216 */
[----:B---3--:R-:W-:Y:S02]  /*aae0*/  IMAD R3, R6, R29, R3 ;  /* 0x0000001d06037224 */ /* 0x008fe400078e0203 */
[----:B------:R-:W-:Y:S02]  /*aaf0*/  IMAD R4, R4, R23, R5 ;  /* 0x0000001704047224 */ /* 0x000fe400078e0205 */
[----:B------:R-:W-:-:S02]  /*ab00*/  IMAD.MOV.U32 R8, RZ, RZ, 0x1 ;  /* 0x00000001ff087424 */ /* 0x000fc400078e00ff */
[----:B------:R-:W-:Y:S01]  /*ab10*/  IMAD.MOV.U32 R6, RZ, RZ, R20 ;  /* 0x000000ffff067224 */ /* 0x000fe200078e0014 */
[----:B------:R-:W-:Y:S02]  /*ab20*/  SEL R7, R4, R3, !P0 ;  /* 0x0000000304077207 */ /* 0x000fe40004000000 */
[----:B------:R-:W-:-:S07]  /*ab30*/  SEL R13, R3, R4, !P0 ;  /* 0x00000004030d7207 */ /* 0x000fce0004000000 */
.L_x_291:
[----:B------:R-:W-:-:S08]  /*ab40*/  NOP ;  /* 0x0000000000007918 */ /* 0x000fd00000000000 */
[----:B------:R-:W0:-:S00]  /*ab50*/  USETMAXREG.DEALLOC.CTAPOOL 0x28 ;  /* 0x00000028000079c8 */ /* 0x000e0000080e0500 */
[----:B0-----:R-:W-:-:S13]  /*ab60*/  ISETP.NE.AND P0, PT, R0, RZ, PT ;  /* 0x000000ff0000720c */ /* 0x001fda0003f05270 */
[----:B------:R-:W-:Y:S05]  /*ab70*/  @P0 EXIT ;  /* 0x000000000000094d */ /* 0x000fea0003800000 */
[----:B------:R-:W-:Y:S01]  /*ab80*/  LOP3.LUT P0, RZ, R8, 0xff, RZ, 0xc0, !PT ;  /* 0x000000ff08ff7812 */ /* 0x000fe2000780c0ff */
[----:B------:R-:W-:Y:S02]  /*ab90*/  IMAD.MOV.U32 R0, RZ, RZ, 0x1 ;  /* 0x00000001ff007424 */ /* 0x000fe400078e00ff */
[----:B------:R-:W-:-:S10]  /*aba0*/  IMAD.MOV.U32 R3, RZ, RZ, RZ ;  /* 0x000000ffff037224 */ /* 0x000fd400078e00ff */
[----:B------:R-:W-:Y:S05]  /*abb0*/  @!P0 BRA `(.L_x_294) ;  /* 0x0000000c00748947 */ /* 0x000fea0003800000 */
[----:B------:R-:W0:Y:S01]  /*abc0*/  LDC R0, c[0x0][0x28c] ;  /* 0x0000a300ff007b82 */ /* 0x000e220000000800 */
[----:B------:R-:W-:Y:S01]  /*abd0*/  ULDC UR5, c[0x0][0x658] ;  /* 0x0001960000057ab9 */ /* 0x000fe20000000800 */
[----:B------:R-:W-:Y:S01]  /*abe0*/  UMOV UR7, 0xffffffff ;  /* 0xffffffff00077882 */ /* 0x000fe20000000000 */
[----:B------:R-:W-:Y:S01]  /*abf0*/  ULDC UR6, c[0x0][0xc] ;  /* 0x0000030000067ab9 */ /* 0x000fe20000000800 */
[----:B------:R-:W-:Y:S01]  /*ac00*/  USHF.L.U32 UR9, UR7, UR5, URZ ;  /* 0x0000000507097299 */ /* 0x000fe2000800063f */
[----:B------:R-:W-:Y:S01]  /*ac10*/  BSSY B0, `(.L_x_294) ;  /* 0x00000d7000007945 */ /* 0x000fe20003800000 */
[----:B------:R-:W-:Y:S01]  /*ac20*/  UMOV UR8, 0x1 ;  /* 0x0000000100087882 */ /* 0x000fe20000000000 */
[----:B------:R-:W-:Y:S01]  /*ac30*/  ULDC UR7, c[0x0][0x10] ;  /* 0x0000040000077ab9 */ /* 0x000fe20000000800 */
[----:B------:R-:W1:Y:S01]  /*ac40*/  S2UR UR10, SR_CgaCtaId ;  /* 0x00000000000a79c3 */ /* 0x000e620000008800 */
[----:B------:R-:W-:Y:S01]  /*ac50*/  UIMAD.WIDE.U32 UR6, UR6, UR7, URZ ;  /* 0x00000007060672a5 */ /* 0x000fe2000f8e003f */
[----:B------:R-:W-:Y:S01]  /*ac60*/  IMAD.MOV.U32 R9, RZ, RZ, 0x1 ;  /* 0x00000001ff097424 */ /* 0x000fe200078e00ff */
[----:B------:R-:W-:Y:S01]  /*ac70*/  USHF.L.U32 UR5, UR8, UR5, URZ ;  /* 0x0000000508057299 */ /* 0x000fe2000800063f */
[----:B------:R-:W-:Y:S01]  /*ac80*/  LOP3.LUT R12, R19, 0x2, RZ, 0xfc, !PT ;  /* 0x00000002130c7812 */ /* 0x000fe200078efcff */
[----:B------:R-:W-:Y:S01]  /*ac90*/  ULDC UR4, c[0x0][0x600] ;  /* 0x0001800000047ab9 */ /* 0x000fe20000000800 */
[----:B------:R-:W-:Y:S01]  /*aca0*/  ULDC UR8, c[0x0][0x14] ;  /* 0x0000050000087ab9 */ /* 0x000fe20000000800 */
[----:B------:R-:W-:-:S02]  /*acb0*/  UIADD3 UR4, UR4, -0x1, URZ ;  /* 0xffffffff04047890 */ /* 0x000fc4000fffe03f */
[----:B------:R-:W-:Y:S02]  /*acc0*/  UIMAD.WIDE.U32 UR30, UR6, UR8, URZ ;  /* 0x00000008061e72a5 */ /* 0x000fe4000f8e003f */
[----:B------:R-:W-:Y:S02]  /*acd0*/  UIMAD UR7, UR7, UR8, URZ ;  /* 0x00000008070772a4 */ /* 0x000fe4000f8e023f */
[----:B------:R-:W-:Y:S02]  /*ace0*/  ULOP3.LUT UR6, URZ, UR9, URZ, 0x33, !UPT ;  /* 0x000000093f067292 */ /* 0x000fe4000f8e333f */
[----:B------:R-:W-:Y:S01]  /*acf0*/  UIADD3 UR7, UR31, UR7, URZ ;  /* 0x000000071f077290 */ /* 0x000fe2000fffe03f */
[----:B0-----:R-:W-:Y:S01]  /*ad00*/  VIADD R0, R0, 0x7f ;  /* 0x0000007f00007836 */ /* 0x001fe20000000000 */
[----:B------:R-:W-:-:S04]  /*ad10*/  ULDC.64 UR38, c[0x0][0x198] ;  /* 0x0000660000267ab9 */ /* 0x000fc80000000a00 */
[----:B------:R-:W-:Y:S01]  /*ad20*/  SHF.R.S32.HI R3, RZ, 0x1f, R0 ;  /* 0x0000001fff037819 */ /* 0x000fe20000011400 */
[----:B-1----:R-:W-:-:S03]  /*ad30*/  IMAD.U32 R10, RZ, RZ, UR10 ;  /* 0x0000000aff0a7e24 */ /* 0x002fc6000f8e00ff */
[----:B------:R-:W-:Y:S01]  /*ad40*/  LEA.HI R3, R3, R0, RZ, 0x7 ;  /* 0x0000000003037211 */ /* 0x000fe200078f38ff */
[----:B------:R-:W-:-:S03]  /*ad50*/  IMAD.MOV.U32 R0, RZ, RZ, 0x1 ;  /* 0x00000001ff007424 */ /* 0x000fc600078e00ff */
[----:B------:R-:W-:Y:S01]  /*ad60*/  SHF.R.S32.HI R8, RZ, 0x7, R3 ;  /* 0x00000007ff087819 */ /* 0x000fe20000011403 */
[----:B------:R-:W-:-:S04]  /*ad70*/  IMAD.MOV.U32 R3, RZ, RZ, RZ ;  /* 0x000000ffff037224 */ /* 0x000fc800078e00ff */
[----:B------:R-:W-:-:S07]  /*ad80*/  VIADD R11, R8, 0x1 ;  /* 0x00000001080b7836 */ /* 0x000fce0000000000 */
.L_x_305:
[----:B------:R-:W-:-:S03]  /*ad90*/  UMOV UR8, 0xffffffff ;  /* 0xffffffff00087882 */ /* 0x000fc60000000000 */
[----:B------:R-:W-:Y:S05]  /*ada0*/  BRA.DIV UR8, `(.L_x_295) ;  /* 0x0000000e08987947 */ /* 0x000fea000b800000 */
[----:B------:R-:W-:-:S13]  /*adb0*/  ELECT P6, URZ, PT ;  /* 0x00000000003f782f */ /* 0x000fda00038c0000 */
.L_x_314:
[----:B------:R-:W0:Y:S01]  /*adc0*/  LDC R4, c[0x0][0x28c] ;  /* 0x0000a300ff047b82 */ /* 0x000e220000000800 */
[----:B------:R-:W-:Y:S01]  /*add0*/  BSSY B1, `(.L_x_296) ;  /* 0x0000047000017945 */ /* 0x000fe20003800000 */
[----:B0-----:R-:W-:-:S13]  /*ade0*/  ISETP.LT.OR P6, PT, R4, 0x1, !P6 ;  /* 0x000000010400780c */ /* 0x001fda00077c1670 */
[----:B------:R-:W-:Y:S05]  /*adf0*/  @P6 BRA `(.L_x_297) ;  /* 0x0000000400106947 */ /* 0x000fea0003800000 */
[----:B------:R-:W-:Y:S02]  /*ae00*/  IMAD R13, R13, 0x2, R10 ;  /* 0x000000020d0d7824 */ /* 0x000fe400078e020a */
[----:B------:R-:W-:Y:S02]  /*ae10*/  IMAD.SHL.U32 R15, R7, 0x100, RZ ;  /* 0x00000100070f7824 */ /* 0x000fe400078e00ff */
[----:B------:R-:W-:Y:S02]  /*ae20*/  IMAD.MOV.U32 R21, RZ, RZ, RZ ;  /* 0x000000ffff157224 */ /* 0x000fe400078e00ff */
[----:B------:R-:W-:Y:S02]  /*ae30*/  IMAD.MOV.U32 R4, RZ, RZ, R11 ;  /* 0x000000ffff047224 */ /* 0x000fe400078e000b */
[----:B------:R-:W-:Y:S02]  /*ae40*/  IMAD.MOV.U32 R5, RZ, RZ, R0 ;  /* 0x000000ffff057224 */ /* 0x000fe400078e0000 */
[----:B------:R-:W-:-:S02]  /*ae50*/  IMAD.MOV.U32 R7, RZ, RZ, R3 ;  /* 0x000000ffff077224 */ /* 0x000fc400078e0003 */
[----:B------:R-:W-:-:S07]  /*ae60*/  IMAD.SHL.U32 R20, R13, 0x40, RZ ;  /* 0x000000400d147824 */ /* 0x000fce00078e00ff */
.L_x_300:
[----:B------:R-:W0:Y:S01]  /*ae70*/  S2UR UR8, SR_CgaCtaId ;  /* 0x00000000000879c3 */ /* 0x000e220000008800 */
[----:B------:R-:W-:Y:S02]  /*ae80*/  MOV R13, 0x400 ;  /* 0x00000400000d7802 */ /* 0x000fe40000000f00 */
[----:B------:R-:W-:-:S13]  /*ae90*/  LOP3.LUT P1, RZ, R18, 0x7f, RZ, 0xc0, !PT ;  /* 0x0000007f12ff7812 */ /* 0x000fda000782c0ff */
[----:B------:R-:W1:Y:S01]  /*aea0*/  @!P1 LDC R14, c[0x0][0x500] ;  /* 0x00014000ff0e9b82 */ /* 0x000e620000000800 */
[----:B0-----:R-:W-:-:S05]  /*aeb0*/  IMAD.U32 R10, RZ, RZ, UR8 ;  /* 0x00000008ff0a7e24 */ /* 0x001fca000f8e00ff */
[----:B------:R-:W-:Y:S02]  /*aec0*/  LEA R24, R10, R13, 0x18 ;  /* 0x0000000d0a187211 */ /* 0x000fe400078ec0ff */
[----:B------:R-:W-:-:S03]  /*aed0*/  SHF.L.U32 R13, R5, 0x1f, RZ ;  /* 0x0000001f050d7819 */ /* 0x000fc600000006ff */
[----:B------:R-:W-:-:S04]  /*aee0*/  IMAD R22, R7, 0x8, R24 ;  /* 0x0000000807167824 */ /* 0x000fc800078e0218 */
[----:B------:R-:W0:Y:S02]  /*aef0*/  SYNCS.PHASECHK.TRANS64.TRYWAIT P0, [R22+URZ+0x10], R13 ;  /* 0x0000100d160075a7 */ /* 0x000e24000800017f */
[----:B01----:R-:W-:Y:S05]  /*af00*/  @!P0 BRA `(.L_x_298) ;  /* 0x0000000c00608947 */ /* 0x003fea0003800000 */
.L_x_315:
[----:B0-----:R-:W-:Y:S01]  /*af10*/  PRMT R13, R12, 0x9910, RZ ;  /* 0x000099100c0d7816 */ /* 0x001fe200000000ff */
[----:B------:R0:W-:Y:S03]  /*af20*/  @!P1 SYNCS.ARRIVE.TRANS64 RZ, [R22+URZ], R14 ;  /* 0x0000000e16ff99a7 */ /* 0x0001e6000800003f */
[----:B------:R-:W-:-:S13]  /*af30*/  ISETP.NE.AND P0, PT, R13, 0x2, PT ;  /* 0x000000020d00780c */ /* 0x000fda0003f05270 */
[----:B0-----:R-:W-:Y:S05]  /*af40*/  @P0 BRA `(.L_x_299) ;  /* 0x0000000000040947 */ /* 0x001fea0003800000 */
[----:B------:R-:W-:Y:S01]  /*af50*/  BPT.TRAP 0x1 ;  /* 0x000000040000795c */ /* 0x000fe20000300000 */
.L_x_299:
[----:B------:R-:W-:Y:S01]  /*af60*/  IMAD R13, R7, 0x4, R10 ;  /* 0x00000004070d7824 */ /* 0x000fe200078e020a */
[----:B------:R-:W-:Y:S01]  /*af70*/  R2UR UR34, R21 ;  /* 0x00000000152272ca */ /* 0x000fe200000e0000 */
[----:B------:R-:W-:Y:S01]  /*af80*/  VIADD R4, R4, 0xffffffff ;  /* 0xffffffff04047836 */ /* 0x000fe20000000000 */
[----:B------:R-:W-:Y:S01]  /*af90*/  R2UR UR33, R22 ;  /* 0x00000000162172ca */ /* 0x000fe200000e0000 */
[----:B------:R-:W-:Y:S01]  /*afa0*/  IMAD.SHL.U32 R13, R13, 0x1000, RZ ;  /* 0x000010000d0d7824 */ /* 0x000fe200078e00ff */
[----:B------:R-:W-:Y:S01]  /*afb0*/  R2UR UR36, R6 ;  /* 0x00000000062472ca */ /* 0x000fe200000e0000 */
[----:B------:R-:W-:Y:S01]  /*afc0*/  UIADD3 UR14, UP0, UR38, 0xf0, URZ ;  /* 0x000000f0260e7890 */ /* 0x000fe2000ff1e03f */
[----:B------:R-:W-:Y:S01]  /*afd0*/  R2UR UR35, R20 ;  /* 0x00000000142372ca */ /* 0x000fe200000e0000 */
[--C-:B------:R-:W-:Y:S01]  /*afe0*/  IMAD R13, R13, 0x2, R24.reuse ;  /* 0x000000020d0d7824 */ /* 0x100fe200078e0218 */
[----:B------:R-:W-:Y:S01]  /*aff0*/  R2UR UR19, R15 ;  /* 0x000000000f1372ca */ /* 0x000fe200000e0000 */
[----:B------:R-:W-:Y:S01]  /*b000*/  IMAD R24, R7, 0x10000, R24 ;  /* 0x0001000007187824 */ /* 0x000fe200078e0218 */
[----:B------:R-:W-:Y:S01]  /*b010*/  UIADD3 UR40, UP1, UR38, 0x1f0, URZ ;  /* 0x000001f026287890 */ /* 0x000fe2000ff3e03f */
[----:B------:R-:W-:Y:S01]  /*b020*/  ISETP.GT.AND P1, PT, R4, 0x1, PT ;  /* 0x000000010400780c */ /* 0x000fe20003f24270 */
[----:B------:R-:W-:Y:S01]  /*b030*/  UIADD3.X UR15, URZ, UR39, URZ, UP0, !UPT ;  /* 0x000000273f0f7290 */ /* 0x000fe200087fe43f */
[----:B------:R-:W-:Y:S01]  /*b040*/  R2UR UR24, R13 ;  /* 0x000000000d1872ca */ /* 0x000fe200000e0000 */
[----:B------:R-:W-:Y:S01]  /*b050*/  UIADD3 UR26, UR34, 0x40, URZ ;  /* 0x00000040221a7890 */ /* 0x000fe2000fffe03f */
[----:B------:R-:W-:Y:S01]  /*b060*/  R2UR UR8, R24 ;  /* 0x00000000180872ca */ /* 0x000fe200000e0000 */
[----:B------:R-:W-:Y:S01]  /*b070*/  UIADD3.X UR41, URZ, UR39, URZ, UP1, !UPT ;  /* 0x000000273f297290 */ /* 0x000fe20008ffe43f */
[----:B------:R-:W-:Y:S01]  /*b080*/  VIADD R7, R7, 0x1 ;  /* 0x0000000107077836 */ /* 0x000fe20000000000 */
[----:B------:R-:W-:Y:S01]  /*b090*/  UMOV UR13, 0x30000 ;  /* 0x00030000000d7882 */ /* 0x000fe20000000000 */
[----:B------:R-:W-:Y:S01]  /*b0a0*/  UMOV UR22, 0x0 ;  /* 0x0000000000167882 */ /* 0x000fe20000000000 */
[----:B------:R-:W-:Y:S01]  /*b0b0*/  UMOV UR23, 0x10000000 ;  /* 0x1000000000177882 */ /* 0x000fe20000000000 */
[----:B------:R-:W-:Y:S01]  /*b0c0*/  UMOV UR25, UR33 ;  /* 0x0000002100197c82 */ /* 0x000fe20008000000 */
[----:B------:R-:W-:Y:S01]  /*b0d0*/  ISETP.NE.AND P0, PT, R7, 0x2, PT ;  /* 0x000000020700780c */ /* 0x000fe20003f05270 */
[----:B------:R-:W-:Y:S01]  /*b0e0*/  UMOV UR28, UR36 ;  /* 0x00000024001c7c82 */ /* 0x000fe20008000000 */
[----:B------:R-:W-:Y:S01]  /*b0f0*/  UMOV UR27, UR35 ;  /* 0x00000023001b7c82 */ /* 0x000fe20008000000 */
[----:B------:R-:W-:Y:S01]  /*b100*/  UMOV UR17, UR33 ;  /* 0x0000002100117c82 */ /* 0x000fe20008000000 */
[----:B------:R-:W-:Y:S01]  /*b110*/  UIADD3 UR32, UR24, 0x100, URZ ;  /* 0x0000010018207890 */ /* 0x000fe2000fffe03f */
[----:B------:R-:W-:Y:S01]  /*b120*/  SEL R14, RZ, 0x1, P0 ;  /* 0x00000001ff0e7807 */ /* 0x000fe20000000000 */
[----:B------:R-:W-:Y:S01]  /*b130*/  UIADD3 UR24, UR24, 0x4100, URZ ;  /* 0x0000410018187890 */ /* 0x000fe2000fffe03f */
[----:B------:R-:W-:Y:S01]  /*b140*/  VIADD R21, R21, 0x80 ;  /* 0x0000008015157836 */ /* 0x000fe20000000000 */
[----:B------:R-:W-:Y:S01]  /*b150*/  UIADD3 UR16, UR8, 0x10100, URZ ;  /* 0x0001010008107890 */ /* 0x000fe2000fffe03f */
[----:B------:R-:W-:Y:S01]  /*b160*/  LOP3.LUT R5, R5, R14, RZ, 0x3c, !PT ;  /* 0x0000000e05057212 */ /* 0x000fe200078e3cff */
[----:B------:R-:W-:Y:S01]  /*b170*/  UIADD3 UR8, UR8, 0x18100, URZ ;  /* 0x0001810008087890 */ /* 0x000fe2000fffe03f */
[----:B------:R-:W-:Y:S01]  /*b180*/  SEL R7, R7, RZ, P0 ;  /* 0x000000ff07077207 */ /* 0x000fe20000000000 */
[----:B------:R-:W-:Y:S01]  /*b190*/  UMOV UR18, UR34 ;  /* 0x0000002200127c82 */ /* 0x000fe20008000000 */
[----:B------:R-:W-:Y:S01]  /*b1a0*/  UMOV UR20, UR36 ;  /* 0x0000002400147c82 */ /* 0x000fe20008000000 */
[----:B------:R0:W-:Y:S01]  /*b1b0*/  UTMALDG.3D.MULTICAST [UR32], [UR14], UR13, desc[UR22] ;  /* 0x000016200e0073b4 */ /* 0x0001e2000801180d */
[----:B------:R-:W-:Y:S01]  /*b1c0*/  UMOV UR9, UR33 ;  /* 0x0000002100097c82 */ /* 0x000fe20008000000 */
[----:B------:R-:W-:Y:S01]  /*b1d0*/  UMOV UR11, UR19 ;  /* 0x00000013000b7c82 */ /* 0x000fe20008000000 */
[----:B------:R-:W-:Y:S01]  /*b1e0*/  UMOV UR12, UR36 ;  /* 0x00000024000c7c82 */ /* 0x000fe20008000000 */
[----:B------:R-:W-:Y:S01]  /*b1f0*/  UMOV UR10, UR26 ;  /* 0x0000001a000a7c82 */ /* 0x000fe20008000000 */
[----:B------:R0:W-:Y:S01]  /*b200*/  UTMALDG.3D.MULTICAST [UR24], [UR14], UR13, desc[UR22] ;  /* 0x000016180e0073b4 */ /* 0x0001e2000801180d */
[----:B------:R0:W-:Y:S01]  /*b210*/  UTMALDG.3D [UR16], [UR40], desc[UR22] ;  /* 0x00001610280075b4 */ /* 0x0001e20008011000 */
[----:B------:R0:W-:Y:S02]  /*b220*/  UTMALDG.3D [UR8], [UR40], desc[UR22] ;  /* 0x00001608280075b4 */ /* 0x0001e40008011000 */
[----:B0-----:R-:W-:Y:S05]  /*b230*/  @P1 BRA `(.L_x_300) ;  /* 0xfffffffc000c1947 */ /* 0x001fea000383ffff */
.L_x_297:
[----:B------:R-:W-:Y:S05]  /*b240*/  BSYNC B1 ;  /* 0x0000000000017941 */ /* 0x000fea0003800000 */
.L_x_296:
[----:B------:R-:W-:Y:S01]  /*b250*/  LOP3.LUT P1, RZ, R9, 0xff, RZ, 0xc0, !PT ;  /* 0x000000ff09ff7812 */ /* 0x000fe2000782c0ff */
[----:B------:R-:W-:Y:S01]  /*b260*/  IMAD.IADD R3, R8, 0x1, R3 ;  /* 0x0000000108037824 */ /* 0x000fe200078e0203 */
[----:B------:R-:W-:Y:S01]  /*b270*/  IADD3 R16, P2, R16, UR30, RZ ;  /* 0x0000001e10107c10 */ /* 0x000fe2000ff5e0ff */
[----:B------:R-:W-:Y:S01]  /*b280*/  ULDC.64 UR8, c[0x0][0x650] ;  /* 0x0001940000087ab9 */ /* 0x000fe20000000a00 */
[----:B------:R-:W-:Y:S01]  /*b290*/  BSSY B1, `(.L_x_301) ;  /* 0x000006c000017945 */ /* 0x000fe20003800000 */
[----:B------:R-:W-:Y:S01]  /*b2a0*/  IMAD.MOV.U32 R13, RZ, RZ, -0x1 ;  /* 0xffffffffff0d7424 */ /* 0x000fe200078e00ff */
[----:B------:R-:W-:Y:S01]  /*b2b0*/  ISETP.GT.U32.AND P0, PT, R3, 0x1, PT ;  /* 0x000000010300780c */ /* 0x000fe20003f04070 */
[----:B------:R-:W-:Y:S01]  /*b2c0*/  IMAD.MOV.U32 R7, RZ, RZ, -0x1 ;  /* 0xffffffffff077424 */ /* 0x000fe200078e00ff */
[----:B------:R-:W-:Y:S01]  /*b2d0*/  SHF.R.U32.HI R4, RZ, 0x1, R3 ;  /* 0x00000001ff047819 */ /* 0x000fe20000011603 */
[----:B------:R-:W-:Y:S01]  /*b2e0*/  IMAD.MOV.U32 R6, RZ, RZ, -0x1 ;  /* 0xffffffffff067424 */ /* 0x000fe200078e00ff */
[----:B------:R-:W-:-:S02]  /*b2f0*/  ISETP.LT.U32.AND P0, PT, R8, 0x2, P0 ;  /* 0x000000020800780c */ /* 0x000fc40000701070 */
[----:B------:R-:W-:Y:S01]  /*b300*/  IADD3.X R17, R17, UR7, RZ, P2, !PT ;  /* 0x0000000711117c10 */ /* 0x000fe200097fe4ff */
[----:B------:R-:W0:Y:S01]  /*b310*/  @P1 S2R R10, SR_CgaCtaId ;  /* 0x00000000000a1919 */ /* 0x000e220000008800 */
[----:B------:R-:W-:Y:S02]  /*b320*/  @P1 MOV R5, 0x400 ;  /* 0x0000040000051802 */ /* 0x000fe40000000f00 */
[----:B------:R-:W-:Y:S02]  /*b330*/  ISETP.GE.U32.AND P2, PT, R16, UR8, PT ;  /* 0x0000000810007c0c */ /* 0x000fe4000bf46070 */
[----:B------:R-:W-:Y:S02]  /*b340*/  LOP3.LUT R4, R4, 0x1, RZ, 0xc0, !PT ;  /* 0x0000000104047812 */ /* 0x000fe400078ec0ff */
[----:B------:R-:W-:Y:S02]  /*b350*/  LOP3.LUT R3, R3, 0x1, RZ, 0xc0, !PT ;  /* 0x0000000103037812 */ /* 0x000fe400078ec0ff */
[----:B------:R-:W-:-:S02]  /*b360*/  PRMT R9, RZ, 0x7610, R9 ;  /* 0x00007610ff097816 */ /* 0x000fc40000000009 */
[----:B0-----:R-:W-:-:S04]  /*b370*/  @P1 LEA R5, R10, R5, 0x18 ;  /* 0x000000050a051211 */ /* 0x001fc800078ec0ff */
[----:B------:R0:W-:Y:S01]  /*b380*/  @P1 SYNCS.ARRIVE.TRANS64.A1T0 RZ, [R5+URZ+0x38], RZ ;  /* 0x000038ff05ff19a7 */ /* 0x0001e2000810003f */
[----:B------:R-:W-:-:S04]  /*b390*/  ISETP.NE.U32.AND P1, PT, R4, 0x1, PT ;  /* 0x000000010400780c */ /* 0x000fc80003f25070 */
[----:B------:R-:W-:Y:S02]  /*b3a0*/  ISETP.GT.U32.AND P1, PT, R8, 0x1, !P1 ;  /* 0x000000010800780c */ /* 0x000fe40004f24070 */
[----:B0-----:R-:W-:Y:S02]  /*b3b0*/  SEL R5, RZ, 0x1, !P0 ;  /* 0x00000001ff057807 */ /* 0x001fe40004000000 */
[----:B------:R-:W-:Y:S02]  /*b3c0*/  ISETP.GE.U32.AND.EX P0, PT, R17, UR9, PT, P2 ;  /* 0x0000000911007c0c */ /* 0x000fe4000bf06120 */
[----:B------:R-:W-:-:S04]  /*b3d0*/  SEL R4, RZ, 0x1, !P1 ;  /* 0x00000001ff047807 */ /* 0x000fc80004800000 */
[----:B------:R-:W-:Y:S02]  /*b3e0*/  LOP3.LUT R0, R4, R0, R5, 0x96, !PT ;  /* 0x0000000004007212 */ /* 0x000fe400078e9605 */
[----:B------:R-:W-:-:S05]  /*b3f0*/  PRMT R4, RZ, 0x7610, R4 ;  /* 0x00007610ff047816 */ /* 0x000fca0000000004 */
[----:B------:R-:W-:Y:S05]  /*b400*/  @P0 BRA `(.L_x_302) ;  /* 0x0000000400500947 */ /* 0x000fea0003800000 */
[----:B------:R-:W0:Y:S01]  /*b410*/  S2R R15, SR_CTAID.X ;  /* 0x00000000000f7919 */ /* 0x000e220000002500 */
[----:B------:R-:W-:Y:S01]  /*b420*/  ULDC.64 UR8, c[0x0][0x628] ;  /* 0x00018a0000087ab9 */ /* 0x000fe20000000a00 */
[----:B------:R-:W1:Y:S01]  /*b430*/  LDC R20, c[0x0][0x144] ;  /* 0x00005100ff147b82 */ /* 0x000e620000000800 */
[----:B------:R-:W-:Y:S01]  /*b440*/  ISETP.NE.U32.AND P0, PT, RZ, UR8, PT ;  /* 0x00000008ff007c0c */ /* 0x000fe2000bf05070 */
[----:B------:R-:W2:Y:S01]  /*b450*/  S2R R13, SR_CTAID.Y ;  /* 0x00000000000d7919 */ /* 0x000ea20000002600 */
[----:B------:R-:W-:Y:S01]  /*b460*/  ULDC UR11, c[0x0][0x630] ;  /* 0x00018c00000b7ab9 */ /* 0x000fe20000000800 */
[----:B------:R-:W-:Y:S01]  /*b470*/  ULDC UR12, c[0x0][0x150] ;  /* 0x00005400000c7ab9 */ /* 0x000fe20000000800 */
[----:B------:R-:W-:Y:S01]  /*b480*/  ISETP.NE.AND.EX P0, PT, RZ, UR9, PT, P0 ;  /* 0x00000009ff007c0c */ /* 0x000fe2000bf05300 */
[----:B------:R-:W-:Y:S02]  /*b490*/  IMAD.MOV.U32 R4, RZ, RZ, R16 ;  /* 0x000000ffff047224 */ /* 0x000fe400078e0010 */
[----:B------:R-:W-:Y:S01]  /*b4a0*/  IMAD.MOV.U32 R5, RZ, RZ, R17 ;  /* 0x000000ffff057224 */ /* 0x000fe200078e0011 */
[----:B0-----:R-:W-:-:S09]  /*b4b0*/  I2FP.F32.U32 R22, R15 ;  /* 0x0000000f00167245 */ /* 0x001fd20000201000 */
[----:B------:R-:W-:Y:S05]  /*b4c0*/  @!P0 BRA `(.L_x_303) ;  /* 0x0000000000288947 */ /* 0x000fea0003800000 */
[----:B------:R-:W-:Y:S02]  /*b4d0*/  ULDC UR10, c[0x0][0x634] ;  /* 0x00018d00000a7ab9 */ /* 0x000fe40000000800 */
[----:B------:R-:W-:-:S05]  /*b4e0*/  IADD3 R5, P0, R16, UR10, RZ ;  /* 0x0000000a10057c10 */ /* 0x000fca000ff1e0ff */
[----:B------:R-:W-:-:S04]  /*b4f0*/  IMAD.X R21, RZ, RZ, R17, P0 ;  /* 0x000000ffff157224 */ /* 0x000fc800000e0611 */
[----:B------:R-:W-:-:S04]  /*b500*/  IMAD.WIDE.U32 R6, R21, UR8, RZ ;  /* 0x0000000815067c25 */ /* 0x000fc8000f8e00ff */
[----:B------:R-:W-:-:S04]  /*b510*/  IMAD.WIDE.U32 R6, P0, R5, UR9, R6 ;  /* 0x0000000905067c25 */ /* 0x000fc8000f800006 */
[----:B------:R-:W-:-:S04]  /*b520*/  IMAD.WIDE.U32 R4, R5, UR8, RZ ;  /* 0x0000000805047c25 */ /* 0x000fc8000f8e00ff */
[----:B------:R-:W-:Y:S01]  /*b530*/  IMAD.MOV.U32 R4, RZ, RZ, R7 ;  /* 0x000000ffff047224 */ /* 0x000fe200078e0007 */
[----:B------:R-:W-:Y:S01]  /*b540*/  IADD3 RZ, P1, R5, R6, RZ ;  /* 0x0000000605ff7210 */ /* 0x000fe20007f3e0ff */
[----:B------:R-:W-:-:S04]  /*b550*/  IMAD.X R5, RZ, RZ, RZ, P0 ;  /* 0x000000ffff057224 */ /* 0x000fc800000e06ff */
[----:B------:R-:W-:-:S08]  /*b560*/  IMAD.WIDE.U32.X R4, R21, UR9, R4, P1 ;  /* 0x0000000915047c25 */ /* 0x000fd000088e0404 */
.L_x_303:
[----:B------:R-:W-:Y:S01]  /*b570*/  FMUL R22, R22, UR12 ;  /* 0x0000000c16167c20 */ /* 0x000fe20008400000 */
[--C-:B------:R-:W-:Y:S01]  /*b580*/  SHF.R.U64 R14, R4, UR11, R5.reuse ;  /* 0x0000000b040e7c19 */ /* 0x100fe20008001205 */
[----:B------:R-:W-:Y:S01]  /*b590*/  ULDC.64 UR8, c[0x0][0x620] ;  /* 0x0001880000087ab9 */ /* 0x000fe20000000a00 */
[----:B------:R-:W-:Y:S01]  /*b5a0*/  SHF.R.U32.HI R4, RZ, UR11, R5 ;  /* 0x0000000bff047c19 */ /* 0x000fe20008011605 */
[----:B------:R-:W-:Y:S01]  /*b5b0*/  ULDC.64 UR10, c[0x0][0x640] ;  /* 0x00019000000a7ab9 */ /* 0x000fe20000000a00 */
[----:B------:R-:W-:Y:S01]  /*b5c0*/  IADD3 R5, P0, RZ, -R14, RZ ;  /* 0x8000000eff057210 */ /* 0x000fe20007f1e0ff */
[----:B------:R-:W0:Y:S04]  /*b5d0*/  F2I.U32.TRUNC.NTZ R22, R22 ;  /* 0x0000001600167305 */ /* 0x000e28000020f000 */
[----:B------:R-:W-:Y:S01]  /*b5e0*/  IMAD.X R4, RZ, RZ, ~R4, P0 ;  /* 0x000000ffff047224 */ /* 0x000fe200000e0e04 */
[----:B------:R-:W-:-:S03]  /*b5f0*/  ISETP.NE.U32.AND P0, PT, RZ, UR10, PT ;  /* 0x0000000aff007c0c */ /* 0x000fc6000bf05070 */
[----:B------:R-:W-:Y:S01]  /*b600*/  IMAD R4, R4, UR8, RZ ;  /* 0x0000000804047c24 */ /* 0x000fe2000f8e02ff */
[----:B------:R-:W-:-:S03]  /*b610*/  ISETP.NE.AND.EX P0, PT, RZ, UR11, PT, P0 ;  /* 0x0000000bff007c0c */ /* 0x000fc6000bf05300 */
[C---:B------:R-:W-:Y:S01]  /*b620*/  IMAD R7, R5.reuse, UR9, R4 ;  /* 0x0000000905077c24 */ /* 0x040fe2000f8e0204 */
[----:B------:R-:W-:Y:S01]  /*b630*/  ULDC UR9, c[0x0][0x154] ;  /* 0x0000550000097ab9 */ /* 0x000fe20000000800 */
[----:B------:R-:W-:Y:S01]  /*b640*/  IMAD.WIDE.U32 R4, R5, UR8, R16 ;  /* 0x0000000805047c25 */ /* 0x000fe2000f8e0010 */
[----:B------:R-:W-:-:S03]  /*b650*/  ULDC UR8, c[0x0][0x618] ;  /* 0x0001860000087ab9 */ /* 0x000fc60000000800 */
[----:B0-----:R-:W-:Y:S02]  /*b660*/  IMAD.MOV R6, RZ, RZ, -R22 ;  /* 0x000000ffff067224 */ /* 0x001fe400078e0a16 */
[----:B------:R-:W-:Y:S02]  /*b670*/  IMAD.IADD R5, R5, 0x1, R7 ;  /* 0x0000000105057824 */ /* 0x000fe400078e0207 */
[----:B-1----:R-:W-:Y:S01]  /*b680*/  IMAD R15, R20, R6, R15 ;  /* 0x00000006140f7224 */ /* 0x002fe200078e020f */
[----:B--2---:R-:W-:Y:S01]  /*b690*/  I2FP.F32.U32 R6, R13 ;  /* 0x0000000d00067245 */ /* 0x004fe20000201000 */
[----:B------:R-:W0:Y:S01]  /*b6a0*/  LDC R20, c[0x0][0x148] ;  /* 0x00005200ff147b82 */ /* 0x000e220000000800 */
[--C-:B------:R-:W-:Y:S02]  /*b6b0*/  SHF.R.U64 R21, R4, UR8, R5.reuse ;  /* 0x0000000804157c19 */ /* 0x100fe40008001205 */
[----:B------:R-:W-:Y:S01]  /*b6c0*/  SHF.R.U32.HI R4, RZ, UR8, R5 ;  /* 0x00000008ff047c19 */ /* 0x000fe20008011605 */
[----:B------:R-:W-:Y:S01]  /*b6d0*/  FMUL R6, R6, UR9 ;  /* 0x0000000906067c20 */ /* 0x000fe20008400000 */
[----:B------:R-:W-:-:S02]  /*b6e0*/  ULDC UR8, c[0x0][0x608] ;  /* 0x0001820000087ab9 */ /* 0x000fc40000000800 */
[--C-:B------:R-:W-:Y:S01]  /*b6f0*/  SHF.R.U64 R23, R21, UR8, R4.reuse ;  /* 0x0000000815177c19 */ /* 0x100fe20008001204 */
[----:B------:R1:W2:Y:S01]  /*b700*/  F2I.U32.TRUNC.NTZ R24, R6 ;  /* 0x0000000600187305 */ /* 0x0002a2000020f000 */
[----:B------:R-:W-:Y:S01]  /*b710*/  SHF.R.U32.HI R4, RZ, UR8, R4 ;  /* 0x00000008ff047c19 */ /* 0x000fe20008011604 */
[----:B------:R-:W-:-:S03]  /*b720*/  ULDC UR8, c[0x0][0x658] ;  /* 0x0001960000087ab9 */ /* 0x000fc60000000800 */
[--C-:B------:R-:W-:Y:S02]  /*b730*/  SHF.R.U64 R22, R23, UR8, R4.reuse ;  /* 0x0000000817167c19 */ /* 0x100fe40008001204 */
[----:B------:R-:W-:-:S03]  /*b740*/  SHF.R.U32.HI R25, RZ, UR8, R4 ;  /* 0x00000008ff197c19 */ /* 0x000fc60008011604 */
[----:B------:R-:W-:Y:S02]  /*b750*/  IMAD.MOV.U32 R4, RZ, RZ, R22 ;  /* 0x000000ffff047224 */ /* 0x000fe400078e0016 */
[----:B------:R-:W-:Y:S01]  /*b760*/  IMAD.MOV.U32 R5, RZ, RZ, R25 ;  /* 0x000000ffff057224 */ /* 0x000fe200078e0019 */
[----:B-1----:R-:W-:Y:S06]  /*b770*/  @!P0 BRA `(.L_x_304) ;  /* 0x0000000000288947 */ /* 0x002fec0003800000 */
        /* <DEDUP_REMOVED lines=10> */
.L_x_304:
[----:B------:R-:W-:Y:S01]  /*b820*/  ISETP.NE.AND P0, PT, R2, 0x1, PT ;  /* 0x000000010200780c */ /* 0x000fe20003f05270 */
[----:B------:R-:W-:Y:S01]  /*b830*/  ULDC UR8, c[0x0][0x648] ;  /* 0x0001920000087ab9 */ /* 0x000fe20000000800 */
[----:B------:R-:W-:Y:S01]  /*b840*/  LOP3.LUT R23, R23, UR6, RZ, 0xc0, !PT ;  /* 0x0000000617177c12 */ /* 0x000fe2000f8ec0ff */
[----:B--2---:R-:W-:Y:S01]  /*b850*/  IMAD.MOV R24, RZ, RZ, -R24 ;  /* 0x000000ffff187224 */ /* 0x004fe200078e0a18 */
[----:B------:R-:W-:Y:S01]  /*b860*/  SHF.R.U64 R4, R4, UR8, R5 ;  /* 0x0000000804047c19 */ /* 0x000fe20008001205 */
[----:B------:R-:W-:Y:S01]  /*b870*/  ULDC UR8, c[0x0][0x638] ;  /* 0x00018e0000087ab9 */ /* 0x000fe20000000800 */
[----:B------:R-:W-:Y:S01]  /*b880*/  LOP3.LUT R21, R21, UR4, RZ, 0xc0, !PT ;  /* 0x0000000415157c12 */ /* 0x000fe2000f8ec0ff */
[----:B------:R-:W-:Y:S01]  /*b890*/  ULDC UR9, c[0x0][0x610] ;  /* 0x0001840000097ab9 */ /* 0x000fe20000000800 */
[----:B------:R-:W-:Y:S02]  /*b8a0*/  IMAD.MOV.U32 R6, RZ, RZ, R14 ;  /* 0x000000ffff067224 */ /* 0x000fe400078e000e */
[----:B------:R-:W-:-:S02]  /*b8b0*/  IMAD.MOV R5, RZ, RZ, -R4 ;  /* 0x000000ffff057224 */ /* 0x000fc400078e0a04 */
[----:B------:R-:W-:Y:S02]  /*b8c0*/  IMAD R4, R4, UR5, R23 ;  /* 0x0000000504047c24 */ /* 0x000fe4000f8e0217 */
[----:B0-----:R-:W-:Y:S02]  /*b8d0*/  @P0 IMAD R15, R20, R24, R13 ;  /* 0x00000018140f0224 */ /* 0x001fe400078e020d */
[----:B------:R-:W-:Y:S01]  /*b8e0*/  IMAD R22, R5, UR8, R22 ;  /* 0x0000000805167c24 */ /* 0x000fe2000f8e0216 */
[----:B------:R-:W-:Y:S01]  /*b8f0*/  ULDC UR8, c[0x0][0x600] ;  /* 0x0001800000087ab9 */ /* 0x000fe20000000800 */
[----:B------:R-:W-:Y:S02]  /*b900*/  IMAD R15, R4, UR9, R15 ;  /* 0x00000009040f7c24 */ /* 0x000fe4000f8e020f */
[----:B------:R-:W-:Y:S02]  /*b910*/  IMAD R22, R22, UR8, R21 ;  /* 0x0000000816167c24 */ /* 0x000fe4000f8e0215 */
[----:B------:R-:W-:-:S03]  /*b920*/  IMAD.MOV.U32 R4, RZ, RZ, 0x1 ;  /* 0x00000001ff047424 */ /* 0x000fc600078e00ff */
[----:B------:R-:W-:Y:S02]  /*b930*/  SEL R7, R22, R15, !P0 ;  /* 0x0000000f16077207 */ /* 0x000fe40004000000 */
[----:B------:R-:W-:-:S07]  /*b940*/  SEL R13, R15, R22, !P0 ;  /* 0x000000160f0d7207 */ /* 0x000fce0004000000 */
.L_x_302:
[----:B------:R-:W-:Y:S05]  /*b950*/  BSYNC B1 ;  /* 0x0000000000017941 */ /* 0x000fea0003800000 */
.L_x_301:
[----:B------:R-:W-:-:S13]  /*b960*/  LOP3.LUT P0, RZ, R4, 0xff, RZ, 0xc0, !PT ;  /* 0x000000ff04ff7812 */ /* 0x000fda000780c0ff */
[----:B------:R-:W-:Y:S05]  /*b970*/  @P0 BRA `(.L_x_305) ;  /* 0xfffffff400040947 */ /* 0x000fea000383ffff */
[----:B------:R-:W-:Y:S05]  /*b980*/  BSYNC B0 ;  /* 0x0000000000007941 */ /* 0x000fea0003800000 */
.L_x_294:
[----:B------:R-:W-:-:S03]  /*b990*/  UMOV UR8, 0xffffffff ;  /* 0xffffffff00087882 */ /* 0x000fc60000000000 */
[----:B------:R-:W-:Y:S05]  /*b9a0*/  BRA.DIV UR8, `(.L_x_306) ;  /* 0x0000000208cc7947 */ /* 0x000fea000b800000 */
[----:B------:R-:W-:-:S13]  /*b9b0*/  ELECT P6, URZ, PT ;  /* 0x00000000003f782f */ /* 0x000fda00038c0000 */
.L_x_318:
[----:B------:R-:W-:Y:S04]  /*b9c0*/  BSSY B0, `(.L_x_307) ;  /* 0x0000019000007945 */ /* 0x000fe80003800000 */
[----:B------:R-:W-:Y:S05]  /*b9d0*/  @!P6 BRA `(.L_x_308) ;  /* 0x00000000005ce947 */ /* 0x000fea0003800000 */
[----:B------:R-:W-:-:S04]  /*b9e0*/  LOP3.LUT R19, R19, 0x2, RZ, 0xfc, !PT ;  /* 0x0000000213137812 */ /* 0x000fc800078efcff */
[----:B------:R-:W-:-:S13]  /*b9f0*/  ISETP.NE.AND P0, PT, R19, 0x3, PT ;  /* 0x000000031300780c */ /* 0x000fda0003f05270 */
[----:B------:R-:W-:Y:S05]  /*ba00*/  @!P0 BRA `(.L_x_309) ;  /* 0x0000000000048947 */ /* 0x000fea0003800000 */
[----:B------:R-:W-:Y:S01]  /*ba10*/  BPT.TRAP 0x1 ;  /* 0x000000040000795c */ /* 0x000fe20000300000 */
.L_x_309:
[----:B------:R-:W0:Y:S01]  /*ba20*/  S2R R5, SR_CgaCtaId ;  /* 0x0000000000057919 */ /* 0x000e220000008800 */
[----:B------:R-:W-:Y:S02]  /*ba30*/  MOV R2, 0x400 ;  /* 0x0000040000027802 */ /* 0x000fe40000000f00 */
[----:B------:R-:W-:Y:S02]  /*ba40*/  SHF.L.U32 R4, R0, 0x1f, RZ ;  /* 0x0000001f00047819 */ /* 0x000fe400000006ff */
[----:B0-----:R-:W-:-:S05]  /*ba50*/  LEA R2, R5, R2, 0x18 ;  /* 0x0000000205027211 */ /* 0x001fca00078ec0ff */
[----:B------:R-:W-:-:S04]  /*ba60*/  VIADD R2, R2, 0x10 ;  /* 0x0000001002027836 */ /* 0x000fc80000000000 */
[C---:B------:R-:W-:Y:S02]  /*ba70*/  IMAD R7, R3.reuse, 0x8, R2 ;  /* 0x0000000803077824 */ /* 0x040fe400078e0202 */
[----:B------:R-:W-:Y:S02]  /*ba80*/  VIADD R3, R3, 0x1 ;  /* 0x0000000103037836 */ /* 0x000fe40000000000 */
[----:B------:R-:W0:Y:S03]  /*ba90*/  SYNCS.PHASECHK.TRANS64.TRYWAIT P0, [R7+URZ], R4 ;  /* 0x00000004070075a7 */ /* 0x000e26000800017f */
[----:B------:R-:W-:-:S04]  /*baa0*/  ISETP.NE.AND P1, PT, R3, 0x2, PT ;  /* 0x000000020300780c */ /* 0x000fc80003f25270 */
[----:B------:R-:W-:Y:S02]  /*bab0*/  SEL R5, RZ, 0x1, P1 ;  /* 0x00000001ff057807 */ /* 0x000fe40000800000 */
[----:B------:R-:W-:Y:S02]  /*bac0*/  SEL R3, R3, RZ, P1 ;  /* 0x000000ff03037207 */ /* 0x000fe40000800000 */
[----:B------:R-:W-:Y:S01]  /*bad0*/  LOP3.LUT R0, R0, R5, RZ, 0x3c, !PT ;  /* 0x0000000500007212 */ /* 0x000fe200078e3cff */
[----:B0-----:R-:W-:Y:S06]  /*bae0*/  @!P0 BRA `(.L_x_310) ;  /* 0x00000000009c8947 */ /* 0x001fec0003800000 */
.L_x_319:
[----:B------:R-:W-:Y:S01]  /*baf0*/  IMAD R3, R3, 0x8, R2 ;  /* 0x0000000803037824 */ /* 0x000fe200078e0202 */
[----:B------:R-:W-:-:S07]  /*bb00*/  SHF.L.U32 R0, R0, 0x1f, RZ ;  /* 0x0000001f00007819 */ /* 0x000fce00000006ff */
.L_x_311:
[----:B-1----:R1:W2:Y:S02]  /*bb10*/  SYNCS.PHASECHK.TRANS64.TRYWAIT P0, [R3+URZ], R0 ;  /* 0x00000000030075a7 */ /* 0x0022a4000800017f */
[----:B--2---:R-:W-:Y:S05]  /*bb20*/  @!P0 NANOSLEEP.SYNCS 0x989680 ;  /* 0x009896800000895d */ /* 0x004fea0003900000 */
[----:B------:R-:W2:Y:S02]  /*bb30*/  @!P0 SYNCS.PHASECHK.TRANS64 P0, [R3+URZ], R0 ;  /* 0x00000000030085a7 */ /* 0x000ea4000800007f */
[----:B--2---:R-:W-:Y:S05]  /*bb40*/  @!P0 BRA `(.L_x_311) ;  /* 0xfffffffc00f08947 */ /* 0x004fea000383ffff */
.L_x_308:
[----:B------:R-:W-:Y:S05]  /*bb50*/  BSYNC B0 ;  /* 0x0000000000007941 */ /* 0x000fea0003800000 */
.L_x_307:
[----:B------:R-:W-:Y:S05]  /*bb60*/  EXIT ;  /* 0x000000000000794d */ /* 0x000fea0003800000 */
.L_x_21:
[----:B---3--:R3:W4:Y:S02]  /*bb70*/  SYNCS.PHASECHK.TRANS64.TRYWAIT P1, [R3+URZ], R0 ;  /* 0x00000000030075a7 */ /* 0x008724000802017f */
[----:B----4-:R-:W-:Y:S05]  /*bb80*/  @!P1 NANOSLEEP.SYNCS 0x989680 ;  /* 0x009896800000995d */ /* 0x010fea0003900000 */
[----:B------:R-:W4:Y:S02]  /*bb90*/  @!P1 SYNCS.PHASECHK.TRANS64 P1, [R3+URZ], R0 ;  /* 0x00000000030095a7 */ /* 0x000f24000802007f */
[----:B----4-:R-:W-:Y:S05]  /*bba0*/  @!P1 BRA `(.L_x_21) ;  /* 0xfffffffc00f09947 */ /* 0x010fea000383ffff */
[----:B------:R-:W-:Y:S05]  /*bbb0*/  BRA `(.L_x_20) ;  /* 0xffffff58002c7947 */ /* 0x000fea000383ffff */
.L_x_26:
[----:B-1----:R1:W2:Y:S02]  /*bbc0*/  SYNCS.PHASECHK.TRANS64.TRYWAIT P1, [R5+URZ], R4 ;  /* 0x00000004050075a7 */ /* 0x0022a4000802017f */
[----:B--2---:R-:W-:Y:S05]  /*bbd0*/  @!P1 NANOSLEEP.SYNCS 0x989680 ;  /* 0x009896800000995d */ /* 0x004fea0003900000 */
[----:B------:R-:W2:Y:S02]  /*bbe0*/  @!P1 SYNCS.PHASECHK.TRANS64 P1, [R5+URZ], R4 ;  /* 0x00000004050095a7 */ /* 0x000ea4000802007f */
[----:B--2---:R-:W-:Y:S05]  /*bbf0*/  @!P1 BRA `(.L_x_26) ;  /* 0xfffffffc00f09947 */ /* 0x004fea000383ffff */
[----:B------:R-:W-:Y:S05]  /*bc00*/  BRA `(.L_x_25) ;  /* 0xffffff5c00a87947 */ /* 0x000fea000383ffff */
.L_x_295:
[----:B------:R-:W-:Y:S01]  /*bc10*/  BSSY B1, `(.L_x_312) ;  /* 0x0000006000017945 */ /* 0x000fe20003800000 */
[----:B------:R-:W-:-:S07]  /*bc20*/  IMAD.MOV.U32 R15, RZ, RZ, -0x1 ;  /* 0xffffffffff0f7424 */ /* 0x000fce00078e00ff */
[----:B------:R-:W-:Y:S05]  /*bc30*/  WARPSYNC.COLLECTIVE R15, `(.L_x_313) ;  /* 0x000000000f0c7348 */ /* 0x000fea0003c00000 */
[----:B------:R-:W-:Y:S02]  /*bc40*/  ELECT P6, UR62, PT ;  /* 0x00000000003e782f */ /* 0x000fe400038c0000 */
[----:B------:R-:W-:Y:S01]  /*bc50*/  MOV R14, UR62 ;  /* 0x0000003e000e7c02 */ /* 0x000fe20008000f00 */
[----:B------:R-:W-:Y:S10]  /*bc60*/  ENDCOLLECTIVE ;  /* 0x000000000000791b */ /* 0x000ff40003800000 */
.L_x_313:
[----:B------:R-:W-:Y:S05]  /*bc70*/  BSYNC B1 ;  /* 0x0000000000017941 */ /* 0x000fea0003800000 */
.L_x_312:
[----:B------:R-:W-:Y:S05]  /*bc80*/  BRA `(.L_x_314) ;  /* 0xfffffff0004c7947 */ /* 0x000fea000383ffff */
.L_x_298:
[----:B0-----:R0:W1:Y:S02]  /*bc90*/  SYNCS.PHASECHK.TRANS64.TRYWAIT P0, [R22+URZ+0x10], R13 ;  /* 0x0000100d160075a7 */ /* 0x001064000800017f */
[----:B-1----:R-:W-:Y:S05]  /*bca0*/  @!P0 NANOSLEEP.SYNCS 0x989680 ;  /* 0x009896800000895d */ /* 0x002fea0003900000 */
[----:B------:R-:W1:Y:S02]  /*bcb0*/  @!P0 SYNCS.PHASECHK.TRANS64 P0, [R22+URZ+0x10], R13 ;  /* 0x0000100d160085a7 */ /* 0x000e64000800007f */
[----:B-1----:R-:W-:Y:S05]  /*bcc0*/  @!P0 BRA `(.L_x_298) ;  /* 0xfffffffc00f08947 */ /* 0x002fea000383ffff */
[----:B------:R-:W-:Y:S05]  /*bcd0*/  BRA `(.L_x_315) ;  /* 0xfffffff0008c7947 */ /* 0x000fea000383ffff */
.L_x_306:
[----:B------:R-:W-:Y:S01]  /*bce0*/  BSSY B0, `(.L_x_316) ;  /* 0x0000006000007945 */ /* 0x000fe20003800000 */
[----:B------:R-:W-:-:S07]  /*bcf0*/  IMAD.MOV.U32 R15, RZ, RZ, -0x1 ;  /* 0xffffffffff0f7424 */ /* 0x000fce00078e00ff */
[----:B------:R-:W-:Y:S05]  /*bd00*/  WARPSYNC.COLLECTIVE R15, `(.L_x_317) ;  /* 0x000000000f0c7348 */ /* 0x000fea0003c00000 */
[----:B------:R-:W-:Y:S02]  /*bd10*/  ELECT P6, UR62, PT ;  /* 0x00000000003e782f */ /* 0x000fe400038c0000 */
[----:B------:R-:W-:Y:S01]  /*bd20*/  MOV R14, UR62 ;  /* 0x0000003e000e7c02 */ /* 0x000fe20008000f00 */
[----:B------:R-:W-:Y:S10]  /*bd30*/  ENDCOLLECTIVE ;  /* 0x000000000000791b */ /* 0x000ff40003800000 */
.L_x_317:
[----:B------:R-:W-:Y:S05]  /*bd40*/  BSYNC B0 ;  /* 0x0000000000007941 */ /* 0x000fea0003800000 */
.L_x_316:
[----:B------:R-:W-:Y:S05]  /*bd50*/  BRA `(.L_x_318) ;  /* 0xfffffffc00187947 */ /* 0x000fea000383ffff */
.L_x_310:
[----:B0-----:R0:W1:Y:S02]  /*bd60*/  SYNCS.PHASECHK.TRANS64.TRYWAIT P0, [R7+URZ], R4 ;  /* 0x00000004070075a7 */ /* 0x001064000800017f */
[----:B-1----:R-:W-:Y:S05]  /*bd70*/  @!P0 NANOSLEEP.SYNCS 0x989680 ;  /* 0x009896800000895d */ /* 0x002fea0003900000 */
[----:B------:R-:W1:Y:S02]  /*bd80*/  @!P0 SYNCS.PHASECHK.TRANS64 P0, [R7+URZ], R4 ;  /* 0x00000004070085a7 */ /* 0x000e64000800007f */
[----:B-1----:R-:W-:Y:S05]  /*bd90*/  @!P0 BRA `(.L_x_310) ;  /* 0xfffffffc00f08947 */ /* 0x002fea000383ffff */
[----:B------:R-:W-:Y:S05]  /*bda0*/  BRA `(.L_x_319) ;  /* 0xfffffffc00507947 */ /* 0x000fea000383ffff */
.L_x_320:
[----:B------:R-:W-:-:S00]  /*bdb0*/  BRA `(.L_x_320) ;  /* 0xfffffffc00fc7947 */ /* 0x000fc0000383ffff */
[----:B------:R-:W-:-:S00]  /*bdc0*/  NOP ;  /* 0x0000000000007918 */ /* 0x000fc00000000000 */
        /* <DEDUP_REMOVED lines=11> */
.L_x_321:


//--------------------- .nv.global.init           --------------------------
	.section	.nv.global.init,"aw",@progbits
.nv.global.init:
	.type		$str$22,@object
	.size		$str$22,($str$23 - $str$22)
$str$22:
        /*0000*/ 	.byte	0x6b, 0x5f, 0x74, 0x69, 0x6c, 0x65, 0x5f, 0x63, 0x6f, 0x75, 0x6e, 0x74, 0x20, 0x3e, 0x3d, 0x20
        /*0010*/ 	.byte	0x31, 0x00
	.type		$str$23,@object
	.size		$str$23,(__unnamed_1 - $str$23)
$str$23:
        /*0012*/ 	.byte	0x2f, 0x74, 0x6d, 0x70, 0x2f, 0x63, 0x75, 0x74, 0x6c, 0x61, 0x73, 0x73, 0x5f, 0x73, 0x77, 0x65
        /*0022*/ 	.byte	0x65, 0x70, 0x5f, 0x73, 0x72, 0x63, 0x2f, 0x69, 0x6e, 0x63, 0x6c, 0x75, 0x64, 0x65, 0x2f, 0x63
        /*0032*/ 	.byte	0x75, 0x74, 0x6c, 0x61, 0x73, 0x73, 0x2f, 0x67, 0x65, 0x6d, 0x6d, 0x2f, 0x63, 0x6f, 0x6c, 0x6c
        /*0042*/ 	.byte	0x65, 0x63, 0x74, 0x69, 0x76, 0x65, 0x2f, 0x73, 0x6d, 0x39, 0x30, 0x5f, 0x6d, 0x6d, 0x61, 0x5f
        /*0052*/ 	.byte	0x74, 0x6d, 0x61, 0x5f, 0x67, 0x6d, 0x6d, 0x61, 0x5f, 0x73, 0x73, 0x5f, 0x77, 0x61, 0x72, 0x70
        /*0062*/ 	.byte	0x73, 0x70, 0x65, 0x63, 0x69, 0x61, 0x6c, 0x69, 0x7a, 0x65, 0x64, 0x2e, 0x68, 0x70, 0x70, 0x00
	.type		__unnamed_1,@object
	.size		__unnamed_1,(.L_0 - __unnamed_1)
__unnamed_1:
        /*0072*/ 	.byte	0x76, 0x6f, 0x69, 0x64, 0x20, 0x63, 0x75, 0x74, 0x6c, 0x61, 0x73, 0x73, 0x3a, 0x3a, 0x67, 0x65
        /* <DEDUP_REMOVED lines=181> */
        /*0bd2*/ 	.byte	0x00
.L_0:


//--------------------- .nv.shared._ZN7cutlass13device_kernelINS_4gemm6kernel13GemmUniversalIN4cute5tupleIJiiiiEEENS1_10collective13CollectiveMmaINS1_34MainloopSm90TmaGmmaWarpSpecializedILi2ENS5_IJNS4_1CILi1EEENSA_ILi2EEESB_EEENS1_35KernelTmaWarpSpecializedCooperativeEEENS5_IJNSA_ILi128EEENSA_ILi256EEESG_EEENS_10bfloat16_tENS5_IJlSB_lEEESJ_SK_NS4_8TiledMMAINS4_8MMA_AtomIJNS4_4SM904GMMA28MMA_64x256x16_F32BF16BF16_SSILNSO_5MajorE0ELSQ_0ELNSO_7ScaleInE1ELSR_1EEEEEENS4_6LayoutINS5_IJSC_SB_SB_EEENS5_IJSB_NSA_ILi0EEESW_EEEEENS5_IJNS4_10UnderscoreESZ_SZ_EEEEENS4_23SM90_TMA_LOAD_MULTICASTENS4_14ComposedLayoutINS4_7SwizzleILi3ELi4ELi3EEENS4_18smem_ptr_flag_bitsILi16EEENSU_INS5_IJNSA_ILi8EEENSA_ILi64EEEEEENS5_IJS19_SB_EEEEEEEvNS4_8identityENS4_13SM90_TMA_LOADES1D_vS1E_EENS_8epilogue10collective6detail29Sm90TmaWarpSpecializedAdapterINS1I_15DefaultEpilogueISJ_SK_SK_NS1H_6thread17LinearCombinationISJ_Li1EffLNS1M_9ScaleType4KindE0ELNS_15FloatRoundStyleE2ESJ_EENS1_15EpilogueDefaultEEEEEvvEEEEvNT_6ParamsE --------------------------
	.section	.nv.shared._ZN7cutlass13device_kernelINS_4gemm6kernel13GemmUniversalIN4cute5tupleIJiiiiEEENS1_10collective13CollectiveMmaINS1_34MainloopSm90TmaGmmaWarpSpecializedILi2ENS5_IJNS4_1CILi1EEENSA_ILi2EEESB_EEENS1_35KernelTmaWarpSpecializedCooperativeEEENS5_IJNSA_ILi128EEENSA_ILi256EEESG_EEENS_10bfloat16_tENS5_IJlSB_lEEESJ_SK_NS4_8TiledMMAINS4_8MMA_AtomIJNS4_4SM904GMMA28MMA_64x256x16_F32BF16BF16_SSILNSO_5MajorE0ELSQ_0ELNSO_7ScaleInE1ELSR_1EEEEEENS4_6LayoutINS5_IJSC_SB_SB_EEENS5_IJSB_NSA_ILi0EEESW_EEEEENS5_IJNS4_10UnderscoreESZ_SZ_EEEEENS4_23SM90_TMA_LOAD_MULTICASTENS4_14ComposedLayoutINS4_7SwizzleILi3ELi4ELi3EEENS4_18smem_ptr_flag_bitsILi16EEENSU_INS5_IJNSA_ILi8EEENSA_ILi64EEEEEENS5_IJS19_SB_EEEEEEEvNS4_8identityENS4_13SM90_TMA_LOADES1D_vS1E_EENS_8epilogue10collective6detail29Sm90TmaWarpSpecializedAdapterINS1I_15DefaultEpilogueISJ_SK_SK_NS1H_6thread17LinearCombinationISJ_Li1EffLNS1M_9ScaleType4KindE0ELNS_15FloatRoundStyleE2ESJ_EENS1_15EpilogueDefaultEEEEEvvEEEEvNT_6ParamsE,"aw",@nobits
	.sectionflags	@""
	.align	16
	.zero		1024


//--------------------- .nv.shared.reserved.0     --------------------------
	.section	.nv.shared.reserved.0,"aw",@nobits
	.weak		__nv_reservedSMEM_offset_0_alias
	.size		__nv_reservedSMEM_offset_0_alias, 0, 0
	.other		__nv_reservedSMEM_offset_0_alias,@"STO_CUDA_RESERVED_SHARED STV_DEFAULT"
__nv_reservedSMEM_offset_0_alias:
	.zero		0


//--------------------- .nv.global                --------------------------
	.section	.nv.global,"aw",@nobits
.nv.global:
	.type		_ZN39_INTERNAL_d197213d_4_k_cu_38128561_25364cute1_E,@object
	.size		_ZN39_INTERNAL_d197213d_4_k_cu_38128561_25364cute1_E,(_ZN39_INTERNAL_d197213d_4_k_cu_38128561_25364cuda3std3__45__cpo6cbeginE - _ZN39_INTERNAL_d197213d_4_k_cu_38128561_25364cute1_E)
_ZN39_INTERNAL_d197213d_4_k_cu_38128561_25364cute1_E:
	.zero		1
	.type		_ZN39_INTERNAL_d197213d_4_k_cu_38128561_25364cuda3std3__45__cpo6cbeginE,@object
	.size		_ZN39_INTERNAL_d197213d_4_k_cu_38128561_25364cuda3std3__45__cpo6cbeginE,(_ZN39_INTERNAL_d197213d_4_k_cu_38128561_25364cuda3std3__48in_placeE - _ZN39_INTERNAL_d197213d_4_k_cu_38128561_25364cuda3std3__45__cpo6cbeginE)
_ZN39_INTERNAL_d197213d_4_k_cu_38128561_25364cuda3std3__45__cpo6cbeginE:
	.zero		1
	.type		_ZN39_INTERNAL_d197213d_4_k_cu_38128561_25364cuda3std3__48in_placeE,@object
	.size		_ZN39_INTERNAL_d197213d_4_k_cu_38128561_25364cuda3std3__48in_placeE,(_ZN39_INTERNAL_d197213d_4_k_cu_38128561_25364cuda3std6ranges3__45__cpo9iter_moveE - _ZN39_INTERNAL_d197213d_4_k_cu_38128561_25364cuda3std3__48in_placeE)
_ZN39_INTERNAL_d197213d_4_k_cu_38128561_25364cuda3std3__48in_placeE:
	.zero		1
	.type		_ZN39_INTERNAL_d197213d_4_k_cu_38128561_25364cuda3std6ranges3__45__cpo9iter_moveE,@object
	.size		_ZN39_INTERNAL_d197213d_4_k_cu_38128561_25364cuda3std6ranges3__45__cpo9iter_moveE,(_ZN39_INTERNAL_d197213d_4_k_cu_38128561_25364cuda3std3__45__cpo5beginE - _ZN39_INTERNAL_d197213d_4_k_cu_38128561_25364cuda3std6ranges3__45__cpo9iter_moveE)
_ZN39_INTERNAL_d197213d_4_k_cu_38128561_25364cuda3std6ranges3__45__cpo9iter_moveE:
	.zero		1
	.type		_ZN39_INTERNAL_d197213d_4_k_cu_38128561_25364cuda3std3__45__cpo5beginE,@object
	.size		_ZN39_INTERNAL_d197213d_4_k_cu_38128561_25364cuda3std3__45__cpo5beginE,(_ZN39_INTERNAL_d197213d_4_k_cu_38128561_25364cuda3std3__441_GLOBAL__N__d197213d_4_k_cu_38128561_25366ignoreE - _ZN39_INTERNAL_d197213d_4_k_cu_38128561_25364cuda3std3__45__cpo5beginE)
_ZN39_INTERNAL_d197213d_4_k_cu_38128561_25364cuda3std3__45__cpo5beginE:
	.zero		1
	.type		_ZN39_INTERNAL_d197213d_4_k_cu_38128561_25364cuda3std3__441_GLOBAL__N__d197213d_4_k_cu_38128561_25366ignoreE,@object
	.size		_ZN39_INTERNAL_d197213d_4_k_cu_38128561_25364cuda3std3__441_GLOBAL__N__d197213d_4_k_cu_38128561_25366ignoreE,(_ZN39_INTERNAL_d197213d_4_k_cu_38128561_25364cute7productE - _ZN39_INTERNAL_d197213d_4_k_cu_38128561_25364cuda3std3__441_GLOBAL__N__d197213d_4_k_cu_38128561_25366ignoreE)
_ZN39_INTERNAL_d197213d_4_k_cu_38128561_25364cuda3std3__441_GLOBAL__N__d197213d_4_k_cu_38128561_25366ignoreE:
	.zero		1
	.type		_ZN39_INTERNAL_d197213d_4_k_cu_38128561_25364cute7productE,@object
	.size		_ZN39_INTERNAL_d197213d_4_k_cu_38128561_25364cute7productE,(_ZN39_INTERNAL_d197213d_4_k_cu_38128561_25364cuda3std3__45__cpo3endE - _ZN39_INTERNAL_d197213d_4_k_cu_38128561_25364cute7productE)
_ZN39_INTERNAL_d197213d_4_k_cu_38128561_25364cute7productE:
	.zero		1
	.type		_ZN39_INTERNAL_d197213d_4_k_cu_38128561_25364cuda3std3__45__cpo3endE,@object
	.size		_ZN39_INTERNAL_d197213d_4_k_cu_38128561_25364cuda3std3__45__cpo3endE,(_ZN39_INTERNAL_d197213d_4_k_cu_38128561_25364cuda3std3__419piecewise_constructE - _ZN39_INTERNAL_d197213d_4_k_cu_38128561_25364cuda3std3__45__cpo3endE)
_ZN39_INTERNAL_d197213d_4_k_cu_38128561_25364cuda3std3__45__cpo3endE:
	.zero		1
	.type		_ZN39_INTERNAL_d197213d_4_k_cu_38128561_25364cuda3std3__419piecewise_constructE,@object
	.size		_ZN39_INTERNAL_d197213d_4_k_cu_38128561_25364cuda3std3__419piecewise_constructE,(_ZN39_INTERNAL_d197213d_4_k_cu_38128561_25364cuda3std3__45__cpo4cendE - _ZN39_INTERNAL_d197213d_4_k_cu_38128561_25364cuda3std3__419piecewise_constructE)
_ZN39_INTERNAL_d197213d_4_k_cu_38128561_25364cuda3std3__419piecewise_constructE:
	.zero		1
	.type		_ZN39_INTERNAL_d197213d_4_k_cu_38128561_25364cuda3std3__45__cpo4cendE,@object
	.size		_ZN39_INTERNAL_d197213d_4_k_cu_38128561_25364cuda3std3__45__cpo4cendE,(_ZN39_INTERNAL_d197213d_4_k_cu_38128561_25364cuda3std6ranges3__45__cpo4swapE - _ZN39_INTERNAL_d197213d_4_k_cu_38128561_25364cuda3std3__45__cpo4cendE)
_ZN39_INTERNAL_d197213d_4_k_cu_38128561_25364cuda3std3__45__cpo4cendE:
	.zero		1
	.type		_ZN39_INTERNAL_d197213d_4_k_cu_38128561_25364cuda3std6ranges3__45__cpo4swapE,@object
	.size		_ZN39_INTERNAL_d197213d_4_k_cu_38128561_25364cuda3std6ranges3__45__cpo4swapE,(.L_8 - _ZN39_INTERNAL_d197213d_4_k_cu_38128561_25364cuda3std6ranges3__45__cpo4swapE)
_ZN39_INTERNAL_d197213d_4_k_cu_38128561_25364cuda3std6ranges3__45__cpo4swapE:
	.zero		1
.L_8:


//--------------------- .nv.constant0._ZN7cutlass13device_kernelINS_4gemm6kernel13GemmUniversalIN4cute5tupleIJiiiiEEENS1_10collective13CollectiveMmaINS1_34MainloopSm90TmaGmmaWarpSpecializedILi2ENS5_IJNS4_1CILi1EEENSA_ILi2EEESB_EEENS1_35KernelTmaWarpSpecializedCooperativeEEENS5_IJNSA_ILi128EEENSA_ILi256EEESG_EEENS_10bfloat16_tENS5_IJlSB_lEEESJ_SK_NS4_8TiledMMAINS4_8MMA_AtomIJNS4_4SM904GMMA28MMA_64x256x16_F32BF16BF16_SSILNSO_5MajorE0ELSQ_0ELNSO_7ScaleInE1ELSR_1EEEEEENS4_6LayoutINS5_IJSC_SB_SB_EEENS5_IJSB_NSA_ILi0EEESW_EEEEENS5_IJNS4_10UnderscoreESZ_SZ_EEEEENS4_23SM90_TMA_LOAD_MULTICASTENS4_14ComposedLayoutINS4_7SwizzleILi3ELi4ELi3EEENS4_18smem_ptr_flag_bitsILi16EEENSU_INS5_IJNSA_ILi8EEENSA_ILi64EEEEEENS5_IJS19_SB_EEEEEEEvNS4_8identityENS4_13SM90_TMA_LOADES1D_vS1E_EENS_8epilogue10collective6detail29Sm90TmaWarpSpecializedAdapterINS1I_15DefaultEpilogueISJ_SK_SK_NS1H_6thread17LinearCombinationISJ_Li1EffLNS1M_9ScaleType4KindE0ELNS_15FloatRoundStyleE2ESJ_EENS1_15EpilogueDefaultEEEEEvvEEEEvNT_6ParamsE --------------------------
	.section	.nv.constant0._ZN7cutlass13device_kernelINS_4gemm6kernel13GemmUniversalIN4cute5tupleIJiiiiEEENS1_10collective13CollectiveMmaINS1_34MainloopSm90TmaGmmaWarpSpecializedILi2ENS5_IJNS4_1CILi1EEENSA_ILi2EEESB_EEENS1_35KernelTmaWarpSpecializedCooperativeEEENS5_IJNSA_ILi128EEENSA_ILi256EEESG_EEENS_10bfloat16_tENS5_IJlSB_lEEESJ_SK_NS4_8TiledMMAINS4_8MMA_AtomIJNS4_4SM904GMMA28MMA_64x256x16_F32BF16BF16_SSILNSO_5MajorE0ELSQ_0ELNSO_7ScaleInE1ELSR_1EEEEEENS4_6LayoutINS5_IJSC_SB_SB_EEENS5_IJSB_NSA_ILi0EEESW_EEEEENS5_IJNS4_10UnderscoreESZ_SZ_EEEEENS4_23SM90_TMA_LOAD_MULTICASTENS4_14ComposedLayoutINS4_7SwizzleILi3ELi4ELi3EEENS4_18smem_ptr_flag_bitsILi16EEENSU_INS5_IJNSA_ILi8EEENSA_ILi64EEEEEENS5_IJS19_SB_EEEEEEEvNS4_8identityENS4_13SM90_TMA_LOADES1D_vS1E_EENS_8epilogue10collective6detail29Sm90TmaWarpSpecializedAdapterINS1I_15DefaultEpilogueISJ_SK_SK_NS1H_6thread17LinearCombinationISJ_Li1EffLNS1M_9ScaleType4KindE0ELNS_15FloatRoundStyleE2ESJ_EENS1_15EpilogueDefaultEEEEEvvEEEEvNT_6ParamsE,"a",@progbits
	.sectionflags	@""
	.align	4
.nv.constant0._ZN7cutlass13device_kernelINS_4gemm6kernel13GemmUniversalIN4cute5tupleIJiiiiEEENS1_10collective13CollectiveMmaINS1_34MainloopSm90TmaGmmaWarpSpecializedILi2ENS5_IJNS4_1CILi1EEENSA_ILi2EEESB_EEENS1_35KernelTmaWarpSpecializedCooperativeEEENS5_IJNSA_ILi128EEENSA_ILi256EEESG_EEENS_10bfloat16_tENS5_IJlSB_lEEESJ_SK_NS4_8TiledMMAINS4_8MMA_AtomIJNS4_4SM904GMMA28MMA_64x256x16_F32BF16BF16_SSILNSO_5MajorE0ELSQ_0ELNSO_7ScaleInE1ELSR_1EEEEEENS4_6LayoutINS5_IJSC_SB_SB_EEENS5_IJSB_NSA_ILi0EEESW_EEEEENS5_IJNS4_10UnderscoreESZ_SZ_EEEEENS4_23SM90_TMA_LOAD_MULTICASTENS4_14ComposedLayoutINS4_7SwizzleILi3ELi4ELi3EEENS4_18smem_ptr_flag_bitsILi16EEENSU_INS5_IJNSA_ILi8EEENSA_ILi64EEEEEENS5_IJS19_SB_EEEEEEEvNS4_8identityENS4_13SM90_TMA_LOADES1D_vS1E_EENS_8epilogue10collective6detail29Sm90TmaWarpSpecializedAdapterINS1I_15DefaultEpilogueISJ_SK_SK_NS1H_6thread17LinearCombinationISJ_Li1EffLNS1M_9ScaleType4KindE0ELNS_15FloatRoundStyleE2ESJ_EENS1_15EpilogueDefaultEEEEEvvEEEEvNT_6ParamsE:
	.zero		1664


//--------------------- SYMBOLS --------------------------

	.type		.nv.reservedSmem.offset0,@object
	.size		.nv.reservedSmem.offset0,0x4
	.type		__assertfail,@function
